	.target	sm_90a

	.elftype	@"ET_EXEC"


//--------------------- .note.nv.tkinfo           --------------------------
	.section	.note.nv.tkinfo,"",@"SHT_NOTE"
	.sectionflags	@"SHF_NOTE_NV_TKINFO"
	.tkinfo
        /*0018*/ 	.word	0x00000002
        /*0030*/ 	.string	""
        /*0030*/ 	.string	"ptxas"
        /*0030*/ 	.string	"Cuda compilation tools, release 13.0, V13.0.88"
        /*0030*/ 	.string	"Build cuda_13.0.r13.0/compiler.36424714_0"
        /*0030*/ 	.string	"-v  -suppress-debug-info  -lineinfo  -arch sm_90a "



//--------------------- .note.nv.cuinfo           --------------------------
	.section	.note.nv.cuinfo,"",@"SHT_NOTE"
	.sectionflags	@"SHF_NOTE_NV_CUINFO"
        /*0018*/ 	.short	0x0002
        /*001a*/ 	.short	0x005a
        /*001c*/ 	.short	0x0082
	.zero		2


//--------------------- .nv.info                  --------------------------
	.section	.nv.info,"",@"SHT_CUDA_INFO"
	.align	4


	//----- nvinfo : EIATTR_REGCOUNT
	.align		4
        /*0000*/ 	.byte	0x04, 0x2f
        /*0002*/ 	.short	(.L_1 - .L_0)
	.align		4
.L_0:
        /*0004*/ 	.word	index@(matmul_kernel)
        /*0008*/ 	.word	0x000000ff


	//----- nvinfo : EIATTR_FRAME_SIZE
	.align		4
.L_1:
        /*000c*/ 	.byte	0x04, 0x11
        /*000e*/ 	.short	(.L_3 - .L_2)
	.align		4
.L_2:
        /*0010*/ 	.word	index@(matmul_kernel)
        /*0014*/ 	.word	0x00000000


	//----- nvinfo : EIATTR_MIN_STACK_SIZE
	.align		4
.L_3:
        /*0018*/ 	.byte	0x04, 0x12
        /*001a*/ 	.short	(.L_5 - .L_4)
	.align		4
.L_4:
        /*001c*/ 	.word	index@(matmul_kernel)
        /*0020*/ 	.word	0x00000000
.L_5:


//--------------------- .nv.compat                --------------------------
	.section	.nv.compat,"",@"SHT_CUDA_COMPAT_INFO"
	.align	4
        /*0000*/ 	.byte	0x02, 0x09, 0x01, 0x00, 0x02, 0x02, 0x04, 0x00, 0x02, 0x05, 0x05, 0x00, 0x03, 0x07, 0x01, 0x01
        /*0010*/ 	.byte	0x02, 0x03, 0x00, 0x00, 0x02, 0x06, 0x01, 0x00, 0x04, 0x0b, 0x08, 0x00, 0x00, 0x00, 0x00, 0x00
        /*0020*/ 	.byte	0x00, 0x00, 0x00, 0x00


//--------------------- .nv.info.matmul_kernel    --------------------------
	.section	.nv.info.matmul_kernel,"",@"SHT_CUDA_INFO"
	.sectionflags	@""
	.align	4


	//----- nvinfo : EIATTR_CUDA_API_VERSION
	.align		4
        /*0000*/ 	.byte	0x04, 0x37
        /*0002*/ 	.short	(.L_7 - .L_6)
.L_6:
        /*0004*/ 	.word	0x00000082


	//----- nvinfo : EIATTR_KPARAM_INFO
	.align		4
.L_7:
        /*0008*/ 	.byte	0x04, 0x17
        /*000a*/ 	.short	(.L_9 - .L_8)
.L_8:
        /*000c*/ 	.word	0x00000000
        /*0010*/ 	.short	0x000d
        /*0012*/ 	.short	0x0048
        /*0014*/ 	.byte	0x00, 0xf4, 0x21, 0x00


	//----- nvinfo : EIATTR_KPARAM_INFO
	.align		4
.L_9:
        /*0018*/ 	.byte	0x04, 0x17
        /*001a*/ 	.short	(.L_11 - .L_10)
.L_10:
        /*001c*/ 	.word	0x00000000
        /*0020*/ 	.short	0x000c
        /*0022*/ 	.short	0x0040
        /*0024*/ 	.byte	0x00, 0xf4, 0x21, 0x00


	//----- nvinfo : EIATTR_KPARAM_INFO
	.align		4
.L_11:
        /*0028*/ 	.byte	0x04, 0x17
        /*002a*/ 	.short	(.L_13 - .L_12)
.L_12:
        /*002c*/ 	.word	0x00000000
        /*0030*/ 	.short	0x000b
        /*0032*/ 	.short	0x0038
        /*0034*/ 	.byte	0x00, 0xf0, 0x11, 0x00


	//----- nvinfo : EIATTR_KPARAM_INFO
	.align		4
.L_13:
        /*0038*/ 	.byte	0x04, 0x17
        /*003a*/ 	.short	(.L_15 - .L_14)
.L_14:
        /*003c*/ 	.word	0x00000000
        /*0040*/ 	.short	0x000a
        /*0042*/ 	.short	0x0034
        /*0044*/ 	.byte	0x00, 0xf0, 0x11, 0x00


	//----- nvinfo : EIATTR_KPARAM_INFO
	.align		4
.L_15:
        /*0048*/ 	.byte	0x04, 0x17
        /*004a*/ 	.short	(.L_17 - .L_16)
.L_16:
        /*004c*/ 	.word	0x00000000
        /*0050*/ 	.short	0x0009
        /*0052*/ 	.short	0x0030
        /*0054*/ 	.byte	0x00, 0xf0, 0x11, 0x00


	//----- nvinfo : EIATTR_KPARAM_INFO
	.align		4
.L_17:
        /*0058*/ 	.byte	0x04, 0x17
        /*005a*/ 	.short	(.L_19 - .L_18)
.L_18:
        /*005c*/ 	.word	0x00000000
        /*0060*/ 	.short	0x0008
        /*0062*/ 	.short	0x002c
        /*0064*/ 	.byte	0x00, 0xf0, 0x11, 0x00


	//----- nvinfo : EIATTR_KPARAM_INFO
	.align		4
.L_19:
        /*0068*/ 	.byte	0x04, 0x17
        /*006a*/ 	.short	(.L_21 - .L_20)
.L_20:
        /*006c*/ 	.word	0x00000000
        /*0070*/ 	.short	0x0007
        /*0072*/ 	.short	0x0028
        /*0074*/ 	.byte	0x00, 0xf0, 0x11, 0x00


	//----- nvinfo : EIATTR_KPARAM_INFO
	.align		4
.L_21:
        /*0078*/ 	.byte	0x04, 0x17
        /*007a*/ 	.short	(.L_23 - .L_22)
.L_22:
        /*007c*/ 	.word	0x00000000
        /*0080*/ 	.short	0x0006
        /*0082*/ 	.short	0x0024
        /*0084*/ 	.byte	0x00, 0xf0, 0x11, 0x00


	//----- nvinfo : EIATTR_KPARAM_INFO
	.align		4
.L_23:
        /*0088*/ 	.byte	0x04, 0x17
        /*008a*/ 	.short	(.L_25 - .L_24)
.L_24:
        /*008c*/ 	.word	0x00000000
        /*0090*/ 	.short	0x0005
        /*0092*/ 	.short	0x0020
        /*0094*/ 	.byte	0x00, 0xf0, 0x11, 0x00


	//----- nvinfo : EIATTR_KPARAM_INFO
	.align		4
.L_25:
        /*0098*/ 	.byte	0x04, 0x17
        /*009a*/ 	.short	(.L_27 - .L_26)
.L_26:
        /*009c*/ 	.word	0x00000000
        /*00a0*/ 	.short	0x0004
        /*00a2*/ 	.short	0x001c
        /*00a4*/ 	.byte	0x00, 0xf0, 0x11, 0x00


	//----- nvinfo : EIATTR_KPARAM_INFO
	.align		4
.L_27:
        /*00a8*/ 	.byte	0x04, 0x17
        /*00aa*/ 	.short	(.L_29 - .L_28)
.L_28:
        /*00ac*/ 	.word	0x00000000
        /*00b0*/ 	.short	0x0003
        /*00b2*/ 	.short	0x0018
        /*00b4*/ 	.byte	0x00, 0xf0, 0x11, 0x00


	//----- nvinfo : EIATTR_KPARAM_INFO
	.align		4
.L_29:
        /*00b8*/ 	.byte	0x04, 0x17
        /*00ba*/ 	.short	(.L_31 - .L_30)
.L_30:
        /*00bc*/ 	.word	0x00000000
        /*00c0*/ 	.short	0x0002
        /*00c2*/ 	.short	0x0010
        /*00c4*/ 	.byte	0x00, 0xf4, 0x21, 0x00


	//----- nvinfo : EIATTR_KPARAM_INFO
	.align		4
.L_31:
        /*00c8*/ 	.byte	0x04, 0x17
        /*00ca*/ 	.short	(.L_33 - .L_32)
.L_32:
        /*00cc*/ 	.word	0x00000000
        /*00d0*/ 	.short	0x0001
        /*00d2*/ 	.short	0x0008
        /*00d4*/ 	.byte	0x00, 0xf4, 0x21, 0x00


	//----- nvinfo : EIATTR_KPARAM_INFO
	.align		4
.L_33:
        /*00d8*/ 	.byte	0x04, 0x17
        /*00da*/ 	.short	(.L_35 - .L_34)
.L_34:
        /*00dc*/ 	.word	0x00000000
        /*00e0*/ 	.short	0x0000
        /*00e2*/ 	.short	0x0000
        /*00e4*/ 	.byte	0x00, 0xf4, 0x21, 0x00


	//----- nvinfo : EIATTR_SPARSE_MMA_MASK
	.align		4
.L_35:
        /*00e8*/ 	.byte	0x03, 0x50
        /*00ea*/ 	.short	0x0000


	//----- nvinfo : EIATTR_MAXREG_COUNT
	.align		4
        /*00ec*/ 	.byte	0x03, 0x1b
        /*00ee*/ 	.short	0x00ff


	//----- nvinfo : EIATTR_NUM_BARRIERS
	.align		4
        /*00f0*/ 	.byte	0x02, 0x4c
        /*00f2*/ 	.byte	0x01
	.zero		1


	//----- nvinfo : EIATTR_MERCURY_ISA_VERSION
	.align		4
        /*00f4*/ 	.byte	0x03, 0x5f
        /*00f6*/ 	.short	0x0101


	//----- nvinfo : EIATTR_EXIT_INSTR_OFFSETS
	.align		4
        /*00f8*/ 	.byte	0x04, 0x1c
        /*00fa*/ 	.short	(.L_37 - .L_36)


	//   ....[0]....
.L_36:
        /*00fc*/ 	.word	0x00004f30


	//   ....[1]....
        /*0100*/ 	.word	0x00004f60


	//----- nvinfo : EIATTR_REQNTID
	.align		4
.L_37:
        /*0104*/ 	.byte	0x04, 0x10
        /*0106*/ 	.short	(.L_39 - .L_38)
.L_38:
        /*0108*/ 	.word	0x00000100
        /*010c*/ 	.word	0x00000001
        /*0110*/ 	.word	0x00000001


	//----- nvinfo : EIATTR_CBANK_PARAM_SIZE
	.align		4
.L_39:
        /*0114*/ 	.byte	0x03, 0x19
        /*0116*/ 	.short	0x0050


	//----- nvinfo : EIATTR_PARAM_CBANK
	.align		4
        /*0118*/ 	.byte	0x04, 0x0a
        /*011a*/ 	.short	(.L_41 - .L_40)
	.align		4
.L_40:
        /*011c*/ 	.word	index@(.nv.constant0.matmul_kernel)
        /*0120*/ 	.short	0x0210
        /*0122*/ 	.short	0x0050


	//----- nvinfo : EIATTR_SW_WAR
	.align		4
.L_41:
        /*0124*/ 	.byte	0x04, 0x36
        /*0126*/ 	.short	(.L_43 - .L_42)
.L_42:
        /*0128*/ 	.word	0x00000008
.L_43:


//--------------------- .nv.callgraph             --------------------------
	.section	.nv.callgraph,"",@"SHT_CUDA_CALLGRAPH"
	.align	4
	.sectionentsize	8
	.align		4
        /*0000*/ 	.word	0x00000000
	.align		4
        /*0004*/ 	.word	0xffffffff
	.align		4
        /*0008*/ 	.word	0x00000000
	.align		4
        /*000c*/ 	.word	0xfffffffe
	.align		4
        /*0010*/ 	.word	0x00000000
	.align		4
        /*0014*/ 	.word	0xfffffffd
	.align		4
        /*0018*/ 	.word	0x00000000
	.align		4
        /*001c*/ 	.word	0xfffffffc


//--------------------- .text.matmul_kernel       --------------------------
	.section	.text.matmul_kernel,"ax",@progbits
	.align	128
        .global         matmul_kernel
        .type           matmul_kernel,@function
        .size           matmul_kernel,(.L_x_3 - matmul_kernel)
        .other          matmul_kernel,@"STO_CUDA_ENTRY STV_DEFAULT"
matmul_kernel:
.text.matmul_kernel:
[----:B------:R-:W-:Y:S08]  /*0000*/  LDC R1, c[0x0][0x28] ;  /* 0x00000a00ff017b82 */ /* 0x000ff00000000800 */
[----:B------:R-:W0:Y:S01]  /*0010*/  LDC.64 R38, c[0x0][0x228] ;  /* 0x00008a00ff267b82 */ /* 0x000e220000000a00 */
[----:B------:R-:W1:Y:S01]  /*0020*/  S2R R5, SR_CTAID.X ;  /* 0x0000000000057919 */ /* 0x000e620000002500 */
[----:B------:R-:W-:Y:S01]  /*0030*/  UMOV UR4, 0x400 ;  /* 0x0000040000047882 */ /* 0x000fe20000000000 */
[----:B------:R-:W-:Y:S01]  /*0040*/  ULDC.64 UR14, c[0x0][0x208] ;  /* 0x00008200000e7ab9 */ /* 0x000fe20000000a00 */
[----:B------:R-:W-:-:S02]  /*0050*/  CS2R R32, SRZ ;  /* 0x0000000000207805 */ /* 0x000fc4000001ff00 */
[----:B------:R-:W-:Y:S02]  /*0060*/  CS2R R34, SRZ ;  /* 0x0000000000227805 */ /* 0x000fe4000001ff00 */
[----:B------:R-:W-:Y:S02]  /*0070*/  CS2R R80, SRZ ;  /* 0x0000000000507805 */ /* 0x000fe4000001ff00 */
[----:B------:R-:W-:Y:S01]  /*0080*/  CS2R R82, SRZ ;  /* 0x0000000000527805 */ /* 0x000fe2000001ff00 */
[----:B------:R-:W2:Y:S01]  /*0090*/  LDC R104, c[0x0][0x230] ;  /* 0x00008c00ff687b82 */ /* 0x000ea20000000800 */
[----:B------:R-:W-:Y:S02]  /*00a0*/  CS2R R76, SRZ ;  /* 0x00000000004c7805 */ /* 0x000fe4000001ff00 */
[----:B------:R-:W-:Y:S02]  /*00b0*/  CS2R R78, SRZ ;  /* 0x00000000004e7805 */ /* 0x000fe4000001ff00 */
[----:B------:R-:W-:-:S02]  /*00c0*/  CS2R R72, SRZ ;  /* 0x0000000000487805 */ /* 0x000fc4000001ff00 */
[----:B------:R-:W-:Y:S01]  /*00d0*/  CS2R R74, SRZ ;  /* 0x00000000004a7805 */ /* 0x000fe2000001ff00 */
[----:B------:R-:W3:Y:S01]  /*00e0*/  S2UR UR12, SR_CgaCtaId ;  /* 0x00000000000c79c3 */ /* 0x000ee20000008800 */
[----:B0-----:R-:W-:-:S05]  /*00f0*/  VIADD R0, R39, 0x7f ;  /* 0x0000007f27007836 */ /* 0x001fca0000000000 */
[----:B------:R-:W-:Y:S01]  /*0100*/  SHF.R.S32.HI R3, RZ, 0x1f, R0 ;  /* 0x0000001fff037819 */ /* 0x000fe20000011400 */
[----:B--2---:R-:W-:-:S03]  /*0110*/  VIADD R104, R104, 0x3f ;  /* 0x0000003f68687836 */ /* 0x004fc60000000000 */
[----:B------:R-:W-:Y:S02]  /*0120*/  LEA.HI R3, R3, R0, RZ, 0x7 ;  /* 0x0000000003037211 */ /* 0x000fe400078f38ff */
[----:B-1----:R-:W-:Y:S02]  /*0130*/  IABS R8, R5 ;  /* 0x0000000500087213 */ /* 0x002fe40000000000 */
[----:B------:R-:W-:Y:S01]  /*0140*/  SHF.R.S32.HI R3, RZ, 0x7, R3 ;  /* 0x00000007ff037819 */ /* 0x000fe20000011403 */
[----:B---3--:R-:W-:-:S04]  /*0150*/  ULEA UR12, UR12, UR4, 0x18 ;  /* 0x000000040c0c7291 */ /* 0x008fc8000f8ec03f */
[----:B------:R-:W-:-:S05]  /*0160*/  IMAD.SHL.U32 R4, R3, 0x8, RZ ;  /* 0x0000000803047824 */ /* 0x000fca00078e00ff */
[-C--:B------:R-:W-:Y:S02]  /*0170*/  IABS R7, R4.reuse ;  /* 0x0000000400077213 */ /* 0x080fe40000000000 */
[----:B------:R-:W-:Y:S02]  /*0180*/  IABS R10, R4 ;  /* 0x00000004000a7213 */ /* 0x000fe40000000000 */
[----:B------:R-:W0:Y:S08]  /*0190*/  I2F.RP R0, R7 ;  /* 0x0000000700007306 */ /* 0x000e300000209400 */
[----:B0-----:R-:W0:Y:S02]  /*01a0*/  MUFU.RCP R0, R0 ;  /* 0x0000000000007308 */ /* 0x001e240000001000 */
[----:B0-----:R-:W-:-:S02]  /*01b0*/  VIADD R2, R0, 0xffffffe ;  /* 0x0ffffffe00027836 */ /* 0x001fc40000000000 */
[----:B------:R-:W-:-:S04]  /*01c0*/  IMAD.MOV R0, RZ, RZ, -R10 ;  /* 0x000000ffff007224 */ /* 0x000fc800078e0a0a */
[----:B------:R0:W1:Y:S02]  /*01d0*/  F2I.FTZ.U32.TRUNC.NTZ R3, R2 ;  /* 0x0000000200037305 */ /* 0x000064000021f000 */
[----:B0-----:R-:W-:Y:S02]  /*01e0*/  IMAD.MOV.U32 R2, RZ, RZ, RZ ;  /* 0x000000ffff027224 */ /* 0x001fe400078e00ff */
[----:B-1----:R-:W-:-:S04]  /*01f0*/  IMAD.MOV R6, RZ, RZ, -R3 ;  /* 0x000000ffff067224 */ /* 0x002fc800078e0a03 */
[----:B------:R-:W-:Y:S02]  /*0200*/  IMAD R9, R6, R7, RZ ;  /* 0x0000000706097224 */ /* 0x000fe400078e02ff */
[----:B------:R-:W-:Y:S02]  /*0210*/  IMAD.MOV.U32 R6, RZ, RZ, R8 ;  /* 0x000000ffff067224 */ /* 0x000fe400078e0008 */
[----:B------:R-:W-:-:S06]  /*0220*/  IMAD.HI.U32 R3, R3, R9, R2 ;  /* 0x0000000903037227 */ /* 0x000fcc00078e0002 */
[----:B------:R-:W-:-:S04]  /*0230*/  IMAD.HI.U32 R3, R3, R6, RZ ;  /* 0x0000000603037227 */ /* 0x000fc800078e00ff */
[----:B------:R-:W-:-:S05]  /*0240*/  IMAD R0, R3, R0, R6 ;  /* 0x0000000003007224 */ /* 0x000fca00078e0206 */
[----:B------:R-:W-:-:S13]  /*0250*/  ISETP.GT.U32.AND P1, PT, R7, R0, PT ;  /* 0x000000000700720c */ /* 0x000fda0003f24070 */
[----:B------:R-:W-:Y:S02]  /*0260*/  @!P1 IMAD.IADD R0, R0, 0x1, -R7 ;  /* 0x0000000100009824 */ /* 0x000fe400078e0a07 */
[----:B------:R-:W-:Y:S01]  /*0270*/  @!P1 VIADD R3, R3, 0x1 ;  /* 0x0000000103039836 */ /* 0x000fe20000000000 */
[----:B------:R-:W-:Y:S02]  /*0280*/  ISETP.NE.AND P1, PT, R4, RZ, PT ;  /* 0x000000ff0400720c */ /* 0x000fe40003f25270 */
[----:B------:R-:W-:Y:S02]  /*0290*/  ISETP.GE.U32.AND P0, PT, R0, R7, PT ;  /* 0x000000070000720c */ /* 0x000fe40003f06070 */
[----:B------:R-:W-:-:S04]  /*02a0*/  LOP3.LUT R0, R5, R4, RZ, 0x3c, !PT ;  /* 0x0000000405007212 */ /* 0x000fc800078e3cff */
[----:B------:R-:W-:Y:S01]  /*02b0*/  ISETP.GE.AND P2, PT, R0, RZ, PT ;  /* 0x000000ff0000720c */ /* 0x000fe20003f46270 */
[----:B------:R-:W-:-:S06]  /*02c0*/  VIADD R0, R38, 0x3f ;  /* 0x0000003f26007836 */ /* 0x000fcc0000000000 */
[----:B------:R-:W-:-:S04]  /*02d0*/  @P0 VIADD R3, R3, 0x1 ;  /* 0x0000000103030836 */ /* 0x000fc80000000000 */
[----:B------:R-:W-:Y:S01]  /*02e0*/  IMAD.MOV.U32 R2, RZ, RZ, R3 ;  /* 0x000000ffff027224 */ /* 0x000fe200078e0003 */
[----:B------:R-:W-:-:S03]  /*02f0*/  SHF.R.S32.HI R3, RZ, 0x1f, R0 ;  /* 0x0000001fff037819 */ /* 0x000fc60000011400 */
[----:B------:R-:W-:Y:S01]  /*0300*/  @!P2 IMAD.MOV R2, RZ, RZ, -R2 ;  /* 0x000000ffff02a224 */ /* 0x000fe200078e0a02 */
[----:B------:R-:W-:Y:S02]  /*0310*/  @!P1 LOP3.LUT R2, RZ, R4, RZ, 0x33, !PT ;  /* 0x00000004ff029212 */ /* 0x000fe400078e33ff */
[----:B------:R-:W-:-:S03]  /*0320*/  LEA.HI R3, R3, R0, RZ, 0x6 ;  /* 0x0000000003037211 */ /* 0x000fc600078f30ff */
[----:B------:R-:W-:Y:S02]  /*0330*/  IMAD.SHL.U32 R6, R2, 0x8, RZ ;  /* 0x0000000802067824 */ /* 0x000fe400078e00ff */
[----:B------:R-:W-:-:S03]  /*0340*/  IMAD.MOV R2, RZ, RZ, -R2 ;  /* 0x000000ffff027224 */ /* 0x000fc600078e0a02 */
[----:B------:R-:W-:Y:S01]  /*0350*/  LEA.HI.SX32 R3, R3, -R6, 0x1a ;  /* 0x8000000603037211 */ /* 0x000fe200078fd2ff */
[----:B------:R-:W-:-:S03]  /*0360*/  IMAD R4, R4, R2, R5 ;  /* 0x0000000204047224 */ /* 0x000fc600078e0205 */
[----:B------:R-:W-:Y:S02]  /*0370*/  VIMNMX R11, R3, 0x8, PT ;  /* 0x00000008030b7848 */ /* 0x000fe40003fe0100 */
[----:B------:R-:W-:Y:S02]  /*0380*/  IABS R9, R4 ;  /* 0x0000000400097213 */ /* 0x000fe40000000000 */
[----:B------:R-:W-:-:S04]  /*0390*/  IABS R7, R11 ;  /* 0x0000000b00077213 */ /* 0x000fc80000000000 */
[----:B------:R-:W0:Y:S08]  /*03a0*/  I2F.RP R0, R7 ;  /* 0x0000000700007306 */ /* 0x000e300000209400 */
[----:B0-----:R-:W0:Y:S02]  /*03b0*/  MUFU.RCP R0, R0 ;  /* 0x0000000000007308 */ /* 0x001e240000001000 */
[----:B0-----:R-:W-:-:S06]  /*03c0*/  VIADD R3, R0, 0xffffffe ;  /* 0x0ffffffe00037836 */ /* 0x001fcc0000000000 */
[----:B------:R-:W0:Y:S02]  /*03d0*/  F2I.FTZ.U32.TRUNC.NTZ R3, R3 ;  /* 0x0000000300037305 */ /* 0x000e24000021f000 */
[----:B0-----:R-:W-:-:S04]  /*03e0*/  IMAD.MOV R8, RZ, RZ, -R3 ;  /* 0x000000ffff087224 */ /* 0x001fc800078e0a03 */
[----:B------:R-:W-:Y:S01]  /*03f0*/  IMAD.MOV.U32 R2, RZ, RZ, R8 ;  /* 0x000000ffff027224 */ /* 0x000fe200078e0008 */
[----:B------:R-:W-:-:S03]  /*0400*/  IABS R8, R11 ;  /* 0x0000000b00087213 */ /* 0x000fc60000000000 */
[----:B------:R-:W-:Y:S02]  /*0410*/  IMAD R5, R2, R7, RZ ;  /* 0x0000000702057224 */ /* 0x000fe400078e02ff */
[----:B------:R-:W-:Y:S02]  /*0420*/  IMAD.MOV.U32 R2, RZ, RZ, RZ ;  /* 0x000000ffff027224 */ /* 0x000fe400078e00ff */
[----:B------:R-:W-:Y:S02]  /*0430*/  IMAD.MOV R0, RZ, RZ, -R8 ;  /* 0x000000ffff007224 */ /* 0x000fe400078e0a08 */
[----:B------:R-:W-:Y:S02]  /*0440*/  IMAD.HI.U32 R2, R3, R5, R2 ;  /* 0x0000000503027227 */ /* 0x000fe400078e0002 */
[----:B------:R-:W0:Y:S04]  /*0450*/  S2R R3, SR_TID.X ;  /* 0x0000000000037919 */ /* 0x000e280000002100 */
[----:B------:R-:W-:-:S04]  /*0460*/  IMAD.HI.U32 R2, R2, R9, RZ ;  /* 0x0000000902027227 */ /* 0x000fc800078e00ff */
[----:B------:R-:W-:-:S05]  /*0470*/  IMAD R0, R2, R0, R9 ;  /* 0x0000000002007224 */ /* 0x000fca00078e0209 */
[----:B------:R-:W-:-:S13]  /*0480*/  ISETP.GT.U32.AND P1, PT, R7, R0, PT ;  /* 0x000000000700720c */ /* 0x000fda0003f24070 */
[----:B------:R-:W-:Y:S02]  /*0490*/  @!P1 IMAD.IADD R0, R0, 0x1, -R7 ;  /* 0x0000000100009824 */ /* 0x000fe400078e0a07 */
[----:B------:R-:W-:Y:S01]  /*04a0*/  @!P1 VIADD R2, R2, 0x1 ;  /* 0x0000000102029836 */ /* 0x000fe20000000000 */
[----:B------:R-:W-:Y:S02]  /*04b0*/  ISETP.NE.AND P1, PT, R11, RZ, PT ;  /* 0x000000ff0b00720c */ /* 0x000fe40003f25270 */
[----:B------:R-:W-:Y:S02]  /*04c0*/  ISETP.GE.U32.AND P0, PT, R0, R7, PT ;  /* 0x000000070000720c */ /* 0x000fe40003f06070 */
[----:B------:R-:W-:Y:S02]  /*04d0*/  LOP3.LUT R0, R4, R11, RZ, 0x3c, !PT ;  /* 0x0000000b04007212 */ /* 0x000fe400078e3cff */
[----:B0-----:R-:W-:Y:S02]  /*04e0*/  LOP3.LUT R5, R3, 0x3f, RZ, 0xc0, !PT ;  /* 0x0000003f03057812 */ /* 0x001fe400078ec0ff */
[----:B------:R-:W-:-:S07]  /*04f0*/  ISETP.GE.AND P2, PT, R0, RZ, PT ;  /* 0x000000ff0000720c */ /* 0x000fce0003f46270 */
[----:B------:R-:W-:Y:S01]  /*0500*/  @P0 VIADD R2, R2, 0x1 ;  /* 0x0000000102020836 */ /* 0x000fe20000000000 */
[----:B------:R-:W-:-:S05]  /*0510*/  ISETP.GE.AND P0, PT, R104, 0x40, PT ;  /* 0x000000406800780c */ /* 0x000fca0003f06270 */
[----:B------:R-:W-:Y:S01]  /*0520*/  @!P2 IMAD.MOV R2, RZ, RZ, -R2 ;  /* 0x000000ffff02a224 */ /* 0x000fe200078e0a02 */
[----:B------:R-:W-:-:S05]  /*0530*/  @!P1 LOP3.LUT R2, RZ, R11, RZ, 0x33, !PT ;  /* 0x0000000bff029212 */ /* 0x000fca00078e33ff */
[----:B------:R-:W-:Y:S02]  /*0540*/  IMAD.MOV R0, RZ, RZ, -R2 ;  /* 0x000000ffff007224 */ /* 0x000fe400078e0a02 */
[----:B------:R-:W-:Y:S02]  /*0550*/  IMAD.SHL.U32 R21, R2, 0x80, RZ ;  /* 0x0000008002157824 */ /* 0x000fe400078e00ff */
[----:B------:R-:W-:Y:S01]  /*0560*/  IMAD R0, R11, R0, R4 ;  /* 0x000000000b007224 */ /* 0x000fe200078e0204 */
[----:B------:R-:W-:-:S03]  /*0570*/  SHF.R.U32.HI R4, RZ, 0x6, R3 ;  /* 0x00000006ff047819 */ /* 0x000fc60000011603 */
[----:B------:R-:W-:Y:S01]  /*0580*/  IMAD.IADD R0, R6, 0x1, R0 ;  /* 0x0000000106007824 */ /* 0x000fe200078e0200 */
[----:B------:R-:W-:-:S03]  /*0590*/  SGXT.U32 R4, R4, 0x2 ;  /* 0x000000020404781a */ /* 0x000fc60000000000 */
[----:B------:R-:W-:Y:S01]  /*05a0*/  IMAD R70, R0, 0x40, R5 ;  /* 0x0000004000467824 */ /* 0x000fe200078e0205 */
[C---:B------:R-:W-:Y:S02]  /*05b0*/  LOP3.LUT R6, R21.reuse, R4, RZ, 0xfc, !PT ;  /* 0x0000000415067212 */ /* 0x040fe400078efcff */
[C-C-:B------:R-:W-:Y:S02]  /*05c0*/  LOP3.LUT R7, R21.reuse, 0x4, R4.reuse, 0xfe, !PT ;  /* 0x0000000415077812 */ /* 0x140fe400078efe04 */
[C-C-:B------:R-:W-:Y:S02]  /*05d0*/  LOP3.LUT R8, R21.reuse, 0x8, R4.reuse, 0xfe, !PT ;  /* 0x0000000815087812 */ /* 0x140fe400078efe04 */
[C-C-:B------:R-:W-:Y:S02]  /*05e0*/  LOP3.LUT R9, R21.reuse, 0xc, R4.reuse, 0xfe, !PT ;  /* 0x0000000c15097812 */ /* 0x140fe400078efe04 */
[C-C-:B------:R-:W-:Y:S02]  /*05f0*/  LOP3.LUT R10, R21.reuse, 0x10, R4.reuse, 0xfe, !PT ;  /* 0x00000010150a7812 */ /* 0x140fe400078efe04 */
[----:B------:R-:W-:-:S02]  /*0600*/  LOP3.LUT R11, R21, 0x14, R4, 0xfe, !PT ;  /* 0x00000014150b7812 */ /* 0x000fc400078efe04 */
[C-C-:B------:R-:W-:Y:S02]  /*0610*/  LOP3.LUT R12, R21.reuse, 0x18, R4.reuse, 0xfe, !PT ;  /* 0x00000018150c7812 */ /* 0x140fe400078efe04 */
        /* <DEDUP_REMOVED lines=8> */
[----:B------:R-:W-:Y:S02]  /*06a0*/  LOP3.LUT R21, R21, 0x3c, R4, 0xfe, !PT ;  /* 0x0000003c15157812 */ /* 0x000fe400078efe04 */
[C---:B------:R-:W-:Y:S02]  /*06b0*/  LOP3.LUT R22, R6.reuse, 0x40, RZ, 0xfc, !PT ;  /* 0x0000004006167812 */ /* 0x040fe400078efcff */
[----:B------:R-:W-:-:S02]  /*06c0*/  LOP3.LUT R23, R6, 0x44, RZ, 0xfc, !PT ;  /* 0x0000004406177812 */ /* 0x000fc400078efcff */
[C---:B------:R-:W-:Y:S02]  /*06d0*/  LOP3.LUT R56, R6.reuse, 0x48, RZ, 0xfc, !PT ;  /* 0x0000004806387812 */ /* 0x040fe400078efcff */
[C---:B------:R-:W-:Y:S02]  /*06e0*/  LOP3.LUT R57, R6.reuse, 0x4c, RZ, 0xfc, !PT ;  /* 0x0000004c06397812 */ /* 0x040fe400078efcff */
[C---:B------:R-:W-:Y:S02]  /*06f0*/  LOP3.LUT R58, R6.reuse, 0x50, RZ, 0xfc, !PT ;  /* 0x00000050063a7812 */ /* 0x040fe400078efcff */
[C---:B------:R-:W-:Y:S02]  /*0700*/  LOP3.LUT R59, R6.reuse, 0x54, RZ, 0xfc, !PT ;  /* 0x00000054063b7812 */ /* 0x040fe400078efcff */
        /* <DEDUP_REMOVED lines=9> */
[----:B------:R-:W-:Y:S01]  /*07a0*/  LOP3.LUT R69, R6, 0x7c, RZ, 0xfc, !PT ;  /* 0x0000007c06457812 */ /* 0x000fe200078efcff */
[----:B------:R-:W-:Y:S06]  /*07b0*/  @!P0 BRA `(.L_x_0) ;  /* 0x0000003800908947 */ /* 0x000fec0003800000 */
[----:B------:R-:W-:Y:S01]  /*07c0*/  IABS R75, R39 ;  /* 0x00000027004b7213 */ /* 0x000fe20000000000 */
[----:B------:R-:W-:Y:S01]  /*07d0*/  ULDC UR4, c[0x0][0x234] ;  /* 0x00008d0000047ab9 */ /* 0x000fe20000000800 */
[----:B------:R-:W-:Y:S01]  /*07e0*/  IABS R78, R38 ;  /* 0x00000026004e7213 */ /* 0x000fe20000000000 */
[----:B------:R-:W-:Y:S01]  /*07f0*/  ULDC.64 UR6, c[0x0][0x210] ;  /* 0x0000840000067ab9 */ /* 0x000fe20000000a00 */
[----:B------:R-:W0:Y:S01]  /*0800*/  I2F.RP R0, R75 ;  /* 0x0000004b00007306 */ /* 0x000e220000209400 */
[----:B------:R-:W-:Y:S01]  /*0810*/  IABS R31, R66 ;  /* 0x00000042001f7213 */ /* 0x000fe20000000000 */
[----:B------:R-:W1:Y:S01]  /*0820*/  LDC R103, c[0x0][0x238] ;  /* 0x00008e00ff677b82 */ /* 0x000e620000000800 */
[----:B------:R-:W-:Y:S01]  /*0830*/  IABS R32, R65 ;  /* 0x0000004100207213 */ /* 0x000fe20000000000 */
[----:B------:R-:W-:Y:S01]  /*0840*/  UIADD3 UR5, UR12, 0x4000, URZ ;  /* 0x000040000c057890 */ /* 0x000fe2000fffe03f */
[----:B------:R-:W-:Y:S01]  /*0850*/  IABS R36, R61 ;  /* 0x0000003d00247213 */ /* 0x000fe20000000000 */
[----:B------:R-:W-:Y:S01]  /*0860*/  ULDC UR24, c[0x0][0x230] ;  /* 0x00008c0000187ab9 */ /* 0x000fe20000000800 */
[----:B------:R-:W-:Y:S01]  /*0870*/  IABS R34, R63 ;  /* 0x0000003f00227213 */ /* 0x000fe20000000000 */
[----:B------:R-:W2:Y:S01]  /*0880*/  I2F.RP R2, R78 ;  /* 0x0000004e00027306 */ /* 0x000ea20000209400 */
[----:B------:R-:W-:Y:S01]  /*0890*/  IABS R37, R60 ;  /* 0x0000003c00257213 */ /* 0x000fe20000000000 */
[----:B------:R-:W3:Y:S01]  /*08a0*/  LDC R82, c[0x0][0x23c] ;  /* 0x00008f00ff527b82 */ /* 0x000ee20000000800 */
[----:B------:R-:W-:Y:S01]  /*08b0*/  IABS R43, R56 ;  /* 0x00000038002b7213 */ /* 0x000fe20000000000 */
[----:B------:R-:W-:Y:S01]  /*08c0*/  USHF.R.U32.HI UR5, URZ, 0x4, UR5 ;  /* 0x000000043f057899 */ /* 0x000fe20008011605 */
[----:B------:R-:W-:-:S02]  /*08d0*/  IABS R41, R58 ;  /* 0x0000003a00297213 */ /* 0x000fc40000000000 */
[----:B------:R-:W-:Y:S01]  /*08e0*/  IABS R44, R23 ;  /* 0x00000017002c7213 */ /* 0x000fe20000000000 */
[----:B0-----:R-:W0:Y:S01]  /*08f0*/  MUFU.RCP R0, R0 ;  /* 0x0000000000007308 */ /* 0x001e220000001000 */
[----:B------:R-:W-:Y:S01]  /*0900*/  IABS R48, R19 ;  /* 0x0000001300307213 */ /* 0x000fe20000000000 */
[----:B------:R-:W-:Y:S01]  /*0910*/  USGXT.U32 UR13, UR5, 0xe ;  /* 0x0000000e050d789a */ /* 0x000fe20008000000 */
[----:B------:R-:W-:Y:S02]  /*0920*/  IABS R46, R21 ;  /* 0x00000015002e7213 */ /* 0x000fe40000000000 */
[----:B------:R-:W-:Y:S01]  /*0930*/  IABS R49, R18 ;  /* 0x0000001200317213 */ /* 0x000fe20000000000 */
[----:B------:R-:W-:Y:S01]  /*0940*/  UIADD3 UR8, UP0, UR13, 0x80, URZ ;  /* 0x000000800d087890 */ /* 0x000fe2000ff1e03f */
[----:B------:R-:W-:Y:S01]  /*0950*/  IABS R53, R14 ;  /* 0x0000000e00357213 */ /* 0x000fe20000000000 */
[----:B--2---:R-:W2:Y:S01]  /*0960*/  MUFU.RCP R2, R2 ;  /* 0x0000000200027308 */ /* 0x004ea20000001000 */
[----:B------:R-:W-:Y:S01]  /*0970*/  IABS R51, R16 ;  /* 0x0000001000337213 */ /* 0x000fe20000000000 */
[----:B-1----:R-:W-:Y:S01]  /*0980*/  IMAD.SHL.U32 R90, R103, 0x40, RZ ;  /* 0x00000040675a7824 */ /* 0x002fe200078e00ff */
[----:B------:R-:W-:Y:S01]  /*0990*/  IABS R54, R13 ;  /* 0x0000000d00367213 */ /* 0x000fe20000000000 */
[----:B------:R-:W-:Y:S01]  /*09a0*/  IMAD R86, R4, R103, RZ ;  /* 0x0000006704567224 */ /* 0x000fe200078e02ff */
[----:B------:R-:W-:-:S02]  /*09b0*/  IABS R72, R11 ;  /* 0x0000000b00487213 */ /* 0x000fc40000000000 */
[----:B------:R-:W-:Y:S01]  /*09c0*/  IABS R30, R67 ;  /* 0x00000043001e7213 */ /* 0x000fe20000000000 */
[----:B0-----:R-:W-:Y:S01]  /*09d0*/  VIADD R24, R0, 0xffffffe ;  /* 0x0ffffffe00187836 */ /* 0x001fe20000000000 */
[----:B------:R-:W-:Y:S01]  /*09e0*/  IABS R33, R64 ;  /* 0x0000004000217213 */ /* 0x000fe20000000000 */
[----:B---3--:R-:W-:Y:S01]  /*09f0*/  IMAD R81, R5, R82, RZ ;  /* 0x0000005205517224 */ /* 0x008fe200078e02ff */
[----:B------:R-:W-:Y:S01]  /*0a00*/  IABS R35, R62 ;  /* 0x0000003e00237213 */ /* 0x000fe20000000000 */
[----:B------:R0:W1:Y:S01]  /*0a10*/  F2I.FTZ.U32.TRUNC.NTZ R25, R24 ;  /* 0x0000001800197305 */ /* 0x000062000021f000 */
[----:B------:R-:W-:Y:S01]  /*0a20*/  IABS R40, R59 ;  /* 0x0000003b00287213 */ /* 0x000fe20000000000 */
[----:B------:R-:W-:Y:S01]  /*0a30*/  IMAD.SHL.U32 R85, R82, 0x40, RZ ;  /* 0x0000004052557824 */ /* 0x000fe200078e00ff */
[----:B------:R-:W-:Y:S01]  /*0a40*/  IABS R42, R57 ;  /* 0x00000039002a7213 */ /* 0x000fe20000000000 */
[----:B--2---:R-:W-:Y:S01]  /*0a50*/  VIADD R26, R2, 0xffffffe ;  /* 0x0ffffffe021a7836 */ /* 0x004fe20000000000 */
[----:B------:R-:W-:-:S02]  /*0a60*/  IABS R45, R22 ;  /* 0x00000016002d7213 */ /* 0x000fc40000000000 */
[----:B------:R-:W-:Y:S01]  /*0a70*/  IABS R50, R17 ;  /* 0x0000001100327213 */ /* 0x000fe20000000000 */
[----:B------:R2:W3:Y:S01]  /*0a80*/  F2I.FTZ.U32.TRUNC.NTZ R27, R26 ;  /* 0x0000001a001b7305 */ /* 0x0004e2000021f000 */
[----:B0-----:R-:W-:Y:S01]  /*0a90*/  IMAD.MOV.U32 R24, RZ, RZ, RZ ;  /* 0x000000ffff187224 */ /* 0x001fe200078e00ff */
[----:B------:R-:W-:Y:S02]  /*0aa0*/  IABS R47, R20 ;  /* 0x00000014002f7213 */ /* 0x000fe40000000000 */
[----:B------:R-:W-:Y:S02]  /*0ab0*/  IABS R52, R15 ;  /* 0x0000000f00347213 */ /* 0x000fe40000000000 */
[----:B------:R-:W-:Y:S01]  /*0ac0*/  IABS R55, R12 ;  /* 0x0000000c00377213 */ /* 0x000fe20000000000 */
[----:B-1----:R-:W-:Y:S01]  /*0ad0*/  IMAD.MOV R28, RZ, RZ, -R25 ;  /* 0x000000ffff1c7224 */ /* 0x002fe200078e0a19 */
[----:B------:R-:W-:Y:S01]  /*0ae0*/  IABS R73, R9 ;  /* 0x0000000900497213 */ /* 0x000fe20000000000 */
[----:B--2---:R-:W-:Y:S01]  /*0af0*/  IMAD.MOV.U32 R26, RZ, RZ, RZ ;  /* 0x000000ffff1a7224 */ /* 0x004fe200078e00ff */
[----:B------:R-:W-:Y:S01]  /*0b00*/  IABS R76, R8 ;  /* 0x00000008004c7213 */ /* 0x000fe20000000000 */
[----:B------:R-:W-:Y:S01]  /*0b10*/  IMAD R29, R28, R75, RZ ;  /* 0x0000004b1c1d7224 */ /* 0x000fe200078e02ff */
[----:B------:R-:W-:-:S02]  /*0b20*/  IABS R28, R69 ;  /* 0x00000045001c7213 */ /* 0x000fc40000000000 */
[----:B------:R-:W-:Y:S01]  /*0b30*/  IABS R77, R7 ;  /* 0x00000007004d7213 */ /* 0x000fe20000000000 */
[----:B---3--:R-:W-:Y:S01]  /*0b40*/  IMAD.MOV R71, RZ, RZ, -R27 ;  /* 0x000000ffff477224 */ /* 0x008fe200078e0a1b */
[C---:B------:R-:W-:Y:S01]  /*0b50*/  LOP3.LUT R182, R4.reuse, 0x8, RZ, 0xfc, !PT ;  /* 0x0000000804b67812 */ /* 0x040fe200078efcff */
[----:B------:R-:W-:Y:S01]  /*0b60*/  IMAD.HI.U32 R0, R25, R29, R24 ;  /* 0x0000001d19007227 */ /* 0x000fe200078e0018 */
[----:B------:R-:W-:Y:S02]  /*0b70*/  IABS R29, R68 ;  /* 0x00000044001d7213 */ /* 0x000fe40000000000 */
[----:B------:R-:W-:Y:S01]  /*0b80*/  SHF.R.S32.HI R25, RZ, 0x1f, R104 ;  /* 0x0000001fff197819 */ /* 0x000fe20000011468 */
[----:B------:R-:W-:Y:S01]  /*0b90*/  IMAD R71, R71, R78, RZ ;  /* 0x0000004e47477224 */ /* 0x000fe200078e02ff */
[----:B------:R-:W-:Y:S01]  /*0ba0*/  LOP3.LUT R183, R4, 0xc, RZ, 0xfc, !PT ;  /* 0x0000000c04b77812 */ /* 0x000fe200078efcff */
[----:B------:R-:W-:Y:S01]  /*0bb0*/  IMAD.HI.U32 R24, R0, R29, RZ ;  /* 0x0000001d00187227 */ /* 0x000fe200078e00ff */
[----:B------:R-:W-:-:S02]  /*0bc0*/  LEA.HI R104, R25, R104, RZ, 0x6 ;  /* 0x0000006819687211 */ /* 0x000fc400078f30ff */
[C---:B------:R-:W-:Y:S01]  /*0bd0*/  LOP3.LUT R87, R4.reuse, 0x10, RZ, 0xfc, !PT ;  /* 0x0000001004577812 */ /* 0x040fe200078efcff */
[----:B------:R-:W-:Y:S01]  /*0be0*/  IMAD.HI.U32 R71, R27, R71, R26 ;  /* 0x000000471b477227 */ /* 0x000fe200078e001a */
[C---:B------:R-:W-:Y:S02]  /*0bf0*/  LOP3.LUT R79, R4.reuse, 0x14, RZ, 0xfc, !PT ;  /* 0x00000014044f7812 */ /* 0x040fe400078efcff */
[----:B------:R-:W-:Y:S01]  /*0c00*/  LOP3.LUT R83, R4, 0x18, RZ, 0xfc, !PT ;  /* 0x0000001804537812 */ /* 0x000fe200078efcff */
[----:B------:R-:W-:Y:S01]  /*0c10*/  IMAD.HI.U32 R26, R0, R31, RZ ;  /* 0x0000001f001a7227 */ /* 0x000fe200078e00ff */
[C---:B------:R-:W-:Y:S02]  /*0c20*/  LOP3.LUT R80, R4.reuse, 0x24, RZ, 0xfc, !PT ;  /* 0x0000002404507812 */ /* 0x040fe400078efcff */
[C---:B------:R-:W-:Y:S01]  /*0c30*/  LOP3.LUT R180, R4.reuse, 0x38, RZ, 0xfc, !PT ;  /* 0x0000003804b47812 */ /* 0x040fe200078efcff */
[----:B------:R-:W-:Y:S01]  /*0c40*/  IMAD.MOV R26, RZ, RZ, -R26 ;  /* 0x000000ffff1a7224 */ /* 0x000fe200078e0a1a */
[----:B------:R-:W-:Y:S01]  /*0c50*/  LOP3.LUT R105, R4, 0x3c, RZ, 0xfc, !PT ;  /* 0x0000003c04697812 */ /* 0x000fe200078efcff */
[----:B------:R-:W-:Y:S01]  /*0c60*/  IMAD.HI.U32 R27, R0, R32, RZ ;  /* 0x00000020001b7227 */ /* 0x000fe200078e00ff */
[----:B------:R-:W-:-:S02]  /*0c70*/  LOP3.LUT R181, R4, 0x4, RZ, 0xfc, !PT ;  /* 0x0000000404b57812 */ /* 0x000fc400078efcff */
[----:B------:R-:W-:Y:S01]  /*0c80*/  SHF.R.S32.HI R104, RZ, 0x6, R104 ;  /* 0x00000006ff687819 */ /* 0x000fe20000011468 */
[----:B------:R-:W-:Y:S02]  /*0c90*/  IMAD.MOV R24, RZ, RZ, -R24 ;  /* 0x000000ffff187224 */ /* 0x000fe400078e0a18 */
[C---:B------:R-:W-:Y:S02]  /*0ca0*/  IMAD R26, R75.reuse, R26, R31 ;  /* 0x0000001a4b1a7224 */ /* 0x040fe400078e021f */
[----:B------:R-:W-:Y:S02]  /*0cb0*/  IMAD.MOV R27, RZ, RZ, -R27 ;  /* 0x000000ffff1b7224 */ /* 0x000fe400078e0a1b */
[----:B------:R-:W-:Y:S01]  /*0cc0*/  IMAD.HI.U32 R31, R0, R36, RZ ;  /* 0x00000024001f7227 */ /* 0x000fe200078e00ff */
[----:B------:R-:W-:-:S03]  /*0cd0*/  ISETP.GT.U32.AND P0, PT, R75, R26, PT ;  /* 0x0000001a4b00720c */ /* 0x000fc60003f04070 */
[----:B------:R-:W-:Y:S02]  /*0ce0*/  IMAD R24, R75, R24, R29 ;  /* 0x000000184b187224 */ /* 0x000fe400078e021d */
[----:B------:R-:W-:-:S03]  /*0cf0*/  IMAD.HI.U32 R29, R0, R34, RZ ;  /* 0x00000022001d7227 */ /* 0x000fc600078e00ff */
[C---:B------:R-:W-:Y:S01]  /*0d00*/  ISETP.GT.U32.AND P1, PT, R75.reuse, R24, PT ;  /* 0x000000184b00720c */ /* 0x040fe20003f24070 */
[C---:B------:R-:W-:Y:S02]  /*0d10*/  IMAD R27, R75.reuse, R27, R32 ;  /* 0x0000001b4b1b7224 */ /* 0x040fe400078e0220 */
[----:B------:R-:W-:Y:S02]  /*0d20*/  IMAD.MOV R31, RZ, RZ, -R31 ;  /* 0x000000ffff1f7224 */ /* 0x000fe400078e0a1f */
[----:B------:R-:W-:Y:S01]  /*0d30*/  IMAD.HI.U32 R32, R0, R37, RZ ;  /* 0x0000002500207227 */ /* 0x000fe200078e00ff */
[----:B------:R-:W-:-:S03]  /*0d40*/  ISETP.GT.U32.AND P2, PT, R75, R27, PT ;  /* 0x0000001b4b00720c */ /* 0x000fc60003f44070 */
[----:B------:R-:W-:Y:S02]  /*0d50*/  IMAD.MOV R29, RZ, RZ, -R29 ;  /* 0x000000ffff1d7224 */ /* 0x000fe400078e0a1d */
[----:B------:R-:W-:Y:S02]  /*0d60*/  IMAD R31, R75, R31, R36 ;  /* 0x0000001f4b1f7224 */ /* 0x000fe400078e0224 */
[----:B------:R-:W-:Y:S02]  /*0d70*/  IMAD.MOV R32, RZ, RZ, -R32 ;  /* 0x000000ffff207224 */ /* 0x000fe400078e0a20 */
[----:B------:R-:W-:-:S04]  /*0d80*/  IMAD.HI.U32 R36, R0, R43, RZ ;  /* 0x0000002b00247227 */ /* 0x000fc800078e00ff */
[----:B------:R-:W-:Y:S02]  /*0d90*/  IMAD R29, R75, R29, R34 ;  /* 0x0000001d4b1d7224 */ /* 0x000fe400078e0222 */
[----:B------:R-:W-:-:S04]  /*0da0*/  IMAD.HI.U32 R34, R0, R41, RZ ;  /* 0x0000002900227227 */ /* 0x000fc800078e00ff */
[----:B------:R-:W-:Y:S02]  /*0db0*/  IMAD R32, R75, R32, R37 ;  /* 0x000000204b207224 */ /* 0x000fe400078e0225 */
[----:B------:R-:W-:Y:S02]  /*0dc0*/  IMAD.MOV R36, RZ, RZ, -R36 ;  /* 0x000000ffff247224 */ /* 0x000fe400078e0a24 */
[----:B------:R-:W-:-:S04]  /*0dd0*/  IMAD.HI.U32 R37, R0, R44, RZ ;  /* 0x0000002c00257227 */ /* 0x000fc800078e00ff */
        /* <DEDUP_REMOVED lines=19> */
[C---:B------:R-:W-:Y:S01]  /*0f10*/  IMAD R48, R75.reuse, R48, R53 ;  /* 0x000000304b307224 */ /* 0x040fe200078e0235 */
[----:B------:R-:W-:Y:S01]  /*0f20*/  IABS R53, R6 ;  /* 0x0000000600357213 */ /* 0x000fe20000000000 */
[----:B------:R-:W-:Y:S02]  /*0f30*/  IMAD.MOV R49, RZ, RZ, -R49 ;  /* 0x000000ffff317224 */ /* 0x000fe400078e0a31 */
[----:B------:R-:W-:Y:S02]  /*0f40*/  IMAD R46, R75, R46, R51 ;  /* 0x0000002e4b2e7224 */ /* 0x000fe400078e0233 */
[----:B------:R-:W-:-:S04]  /*0f50*/  IMAD.HI.U32 R51, R0, R72, RZ ;  /* 0x0000004800337227 */ /* 0x000fc800078e00ff */
[----:B------:R-:W-:Y:S02]  /*0f60*/  IMAD R49, R75, R49, R54 ;  /* 0x000000314b317224 */ /* 0x000fe400078e0236 */
[----:B------:R-:W-:Y:S02]  /*0f70*/  IMAD.MOV.U32 R54, RZ, RZ, R53 ;  /* 0x000000ffff367224 */ /* 0x000fe400078e0035 */
[----:B------:R-:W-:Y:S02]  /*0f80*/  IMAD.MOV R51, RZ, RZ, -R51 ;  /* 0x000000ffff337224 */ /* 0x000fe400078e0a33 */
[----:B------:R-:W-:-:S04]  /*0f90*/  IMAD.HI.U32 R2, R0, R28, RZ ;  /* 0x0000001c00027227 */ /* 0x000fc800078e00ff */
[----:B------:R-:W-:-:S04]  /*0fa0*/  IMAD.HI.U32 R53, R0, R54, RZ ;  /* 0x0000003600357227 */ /* 0x000fc800078e00ff */
[----:B------:R-:W-:Y:S02]  /*0fb0*/  IMAD R51, R75, R51, R72 ;  /* 0x000000334b337224 */ /* 0x000fe400078e0248 */
[----:B------:R-:W-:Y:S02]  /*0fc0*/  IMAD.MOV R2, RZ, RZ, -R2 ;  /* 0x000000ffff027224 */ /* 0x000fe400078e0a02 */
[----:B------:R-:W-:-:S04]  /*0fd0*/  IMAD.HI.U32 R25, R0, R30, RZ ;  /* 0x0000001e00197227 */ /* 0x000fc800078e00ff */
[----:B------:R-:W-:Y:S02]  /*0fe0*/  IMAD.MOV R72, RZ, RZ, -R53 ;  /* 0x000000ffff487224 */ /* 0x000fe400078e0a35 */
[C---:B------:R-:W-:Y:S02]  /*0ff0*/  IMAD R2, R75.reuse, R2, R28 ;  /* 0x000000024b027224 */ /* 0x040fe400078e021c */
[----:B------:R-:W-:Y:S02]  /*1000*/  IMAD.MOV R25, RZ, RZ, -R25 ;  /* 0x000000ffff197224 */ /* 0x000fe400078e0a19 */
[C---:B------:R-:W-:Y:S01]  /*1010*/  IMAD R72, R75.reuse, R72, R54 ;  /* 0x000000484b487224 */ /* 0x040fe200078e0236 */
[C---:B------:R-:W-:Y:S01]  /*1020*/  ISETP.GT.U32.AND P4, PT, R75.reuse, R2, PT ;  /* 0x000000024b00720c */ /* 0x040fe20003f84070 */
[C---:B------:R-:W-:Y:S02]  /*1030*/  IMAD R25, R75.reuse, R25, R30 ;  /* 0x000000194b197224 */ /* 0x040fe400078e021e */
[----:B------:R-:W-:Y:S01]  /*1040*/  IMAD.HI.U32 R28, R0, R33, RZ ;  /* 0x00000021001c7227 */ /* 0x000fe200078e00ff */
[----:B------:R-:W-:-:S02]  /*1050*/  ISETP.GT.U32.AND P6, PT, R75, R72, PT ;  /* 0x000000484b00720c */ /* 0x000fc40003fc4070 */
[----:B------:R-:W-:Y:S01]  /*1060*/  ISETP.GT.U32.AND P3, PT, R75, R25, PT ;  /* 0x000000194b00720c */ /* 0x000fe20003f64070 */
[----:B------:R-:W-:Y:S02]  /*1070*/  IMAD.MOV R28, RZ, RZ, -R28 ;  /* 0x000000ffff1c7224 */ /* 0x000fe400078e0a1c */
[----:B------:R-:W-:-:S04]  /*1080*/  IMAD.HI.U32 R30, R0, R35, RZ ;  /* 0x00000023001e7227 */ /* 0x000fc800078e00ff */
[C---:B------:R-:W-:Y:S02]  /*1090*/  IMAD R28, R75.reuse, R28, R33 ;  /* 0x0000001c4b1c7224 */ /* 0x040fe400078e0221 */
[--C-:B------:R-:W-:Y:S02]  /*10a0*/  @!P4 IMAD.IADD R2, R2, 0x1, -R75.reuse ;  /* 0x000000010202c824 */ /* 0x100fe400078e0a4b */
[--C-:B------:R-:W-:Y:S01]  /*10b0*/  @!P6 IMAD.IADD R72, R72, 0x1, -R75.reuse ;  /* 0x000000014848e824 */ /* 0x100fe200078e0a4b */
[C---:B------:R-:W-:Y:S01]  /*10c0*/  ISETP.GT.U32.AND P5, PT, R75.reuse, R28, PT ;  /* 0x0000001c4b00720c */ /* 0x040fe20003fa4070 */
[----:B------:R-:W-:Y:S01]  /*10d0*/  IMAD.MOV R30, RZ, RZ, -R30 ;  /* 0x000000ffff1e7224 */ /* 0x000fe200078e0a1e */
[----:B------:R-:W-:Y:S01]  /*10e0*/  ISETP.GT.U32.AND P6, PT, R75, R29, PT ;  /* 0x0000001d4b00720c */ /* 0x000fe20003fc4070 */
[--C-:B------:R-:W-:Y:S01]  /*10f0*/  @!P3 IMAD.IADD R25, R25, 0x1, -R75.reuse ;  /* 0x000000011919b824 */ /* 0x100fe200078e0a4b */
[C---:B------:R-:W-:Y:S01]  /*1100*/  ISETP.GT.U32.AND P3, PT, R75.reuse, R72, PT ;  /* 0x000000484b00720c */ /* 0x040fe20003f64070 */
[----:B------:R-:W-:Y:S01]  /*1110*/  @!P0 IMAD.IADD R26, R26, 0x1, -R75 ;  /* 0x000000011a1a8824 */ /* 0x000fe200078e0a4b */
[C---:B------:R-:W-:Y:S01]  /*1120*/  ISETP.GT.U32.AND P0, PT, R75.reuse, R2, PT ;  /* 0x000000024b00720c */ /* 0x040fe20003f04070 */
[----:B------:R-:W-:-:S02]  /*1130*/  IMAD R30, R75, R30, R35 ;  /* 0x0000001e4b1e7224 */ /* 0x000fc400078e0223 */
[--C-:B------:R-:W-:Y:S01]  /*1140*/  @!P1 IMAD.IADD R24, R24, 0x1, -R75.reuse ;  /* 0x0000000118189824 */ /* 0x100fe200078e0a4b */
[----:B------:R-:W-:Y:S01]  /*1150*/  ISETP.GT.U32.AND P1, PT, R75, R31, PT ;  /* 0x0000001f4b00720c */ /* 0x000fe20003f24070 */
[--C-:B------:R-:W-:Y:S01]  /*1160*/  @!P2 IMAD.IADD R27, R27, 0x1, -R75.reuse ;  /* 0x000000011b1ba824 */ /* 0x100fe200078e0a4b */
[C---:B------:R-:W-:Y:S01]  /*1170*/  ISETP.GT.U32.AND P4, PT, R75.reuse, R30, PT ;  /* 0x0000001e4b00720c */ /* 0x040fe20003f84070 */
[--C-:B------:R-:W-:Y:S01]  /*1180*/  @!P5 IMAD.IADD R28, R28, 0x1, -R75.reuse ;  /* 0x000000011c1cd824 */ /* 0x100fe200078e0a4b */
[----:B------:R-:W-:Y:S01]  /*1190*/  ISETP.GT.U32.AND P2, PT, R75, R24, PT ;  /* 0x000000184b00720c */ /* 0x000fe20003f44070 */
[----:B------:R-:W-:Y:S01]  /*11a0*/  @!P6 IMAD.IADD R29, R29, 0x1, -R75 ;  /* 0x000000011d1de824 */ /* 0x000fe200078e0a4b */
[----:B------:R-:W-:Y:S01]  /*11b0*/  ISETP.GT.U32.AND P5, PT, R75, R25, PT ;  /* 0x000000194b00720c */ /* 0x000fe20003fa4070 */
[----:B------:R-:W-:-:S04]  /*11c0*/  IMAD.HI.U32 R33, R0, R40, RZ ;  /* 0x0000002800217227 */ /* 0x000fc800078e00ff */
[--C-:B------:R-:W-:Y:S01]  /*11d0*/  @!P3 IMAD.IADD R72, R72, 0x1, -R75.reuse ;  /* 0x000000014848b824 */ /* 0x100fe200078e0a4b */
[C---:B------:R-:W-:Y:S01]  /*11e0*/  ISETP.GT.U32.AND P3, PT, R75.reuse, R28, PT ;  /* 0x0000001c4b00720c */ /* 0x040fe20003f64070 */
[----:B------:R-:W-:Y:S01]  /*11f0*/  @!P0 IMAD.IADD R2, R2, 0x1, -R75 ;  /* 0x0000000102028824 */ /* 0x000fe200078e0a4b */
[----:B------:R-:W-:Y:S01]  /*1200*/  ISETP.GT.U32.AND P0, PT, R75, R29, PT ;  /* 0x0000001d4b00720c */ /* 0x000fe20003f04070 */
[----:B------:R-:W-:Y:S02]  /*1210*/  IMAD.MOV R33, RZ, RZ, -R33 ;  /* 0x000000ffff217224 */ /* 0x000fe400078e0a21 */
[----:B------:R-:W-:-:S04]  /*1220*/  IMAD.HI.U32 R35, R0, R42, RZ ;  /* 0x0000002a00237227 */ /* 0x000fc800078e00ff */
[--C-:B------:R-:W-:Y:S01]  /*1230*/  @!P4 IMAD.IADD R30, R30, 0x1, -R75.reuse ;  /* 0x000000011e1ec824 */ /* 0x100fe200078e0a4b */
[----:B------:R-:W-:Y:S01]  /*1240*/  ISETP.GT.U32.AND P4, PT, R75, R26, PT ;  /* 0x0000001a4b00720c */ /* 0x000fe20003f84070 */
[----:B------:R-:W-:Y:S01]  /*1250*/  @!P1 IMAD.IADD R31, R31, 0x1, -R75 ;  /* 0x000000011f1f9824 */ /* 0x000fe200078e0a4b */
[C---:B------:R-:W-:Y:S01]  /*1260*/  ISETP.GT.U32.AND P1, PT, R75.reuse, R27, PT ;  /* 0x0000001b4b00720c */ /* 0x040fe20003f24070 */
[C---:B------:R-:W-:Y:S02]  /*1270*/  IMAD R33, R75.reuse, R33, R40 ;  /* 0x000000214b217224 */ /* 0x040fe400078e0228 */
[----:B------:R-:W-:Y:S01]  /*1280*/  IMAD.MOV R35, RZ, RZ, -R35 ;  /* 0x000000ffff237224 */ /* 0x000fe200078e0a23 */
[----:B------:R-:W-:Y:S01]  /*1290*/  ISETP.GT.U32.AND P6, PT, R75, R31, PT ;  /* 0x0000001f4b00720c */ /* 0x000fe20003fc4070 */
[----:B------:R-:W-:-:S04]  /*12a0*/  IMAD.HI.U32 R40, R0, R45, RZ ;  /* 0x0000002d00287227 */ /* 0x000fc800078e00ff */
[--C-:B------:R-:W-:Y:S01]  /*12b0*/  @!P2 IMAD.IADD R24, R24, 0x1, -R75.reuse ;  /* 0x000000011818a824 */ /* 0x100fe200078e0a4b */
[C---:B------:R-:W-:Y:S01]  /*12c0*/  ISETP.GT.U32.AND P2, PT, R75.reuse, R30, PT ;  /* 0x0000001e4b00720c */ /* 0x040fe20003f44070 */
[----:B------:R-:W-:Y:S02]  /*12d0*/  IMAD R35, R75, R35, R42 ;  /* 0x000000234b237224 */ /* 0x000fe400078e022a */
[--C-:B------:R-:W-:Y:S01]  /*12e0*/  @!P5 IMAD.IADD R25, R25, 0x1, -R75.reuse ;  /* 0x000000011919d824 */ /* 0x100fe200078e0a4b */
[C---:B------:R-:W-:Y:S01]  /*12f0*/  ISETP.GT.U32.AND P5, PT, R75.reuse, R32, PT ;  /* 0x000000204b00720c */ /* 0x040fe20003fa4070 */
[----:B------:R-:W-:Y:S02]  /*1300*/  IMAD.MOV R40, RZ, RZ, -R40 ;  /* 0x000000ffff287224 */ /* 0x000fe400078e0a28 */
[--C-:B------:R-:W-:Y:S01]  /*1310*/  @!P3 IMAD.IADD R28, R28, 0x1, -R75.reuse ;  /* 0x000000011c1cb824 */ /* 0x100fe200078e0a4b */
[----:B------:R-:W-:Y:S01]  /*1320*/  ISETP.GT.U32.AND P3, PT, R75, R35, PT ;  /* 0x000000234b00720c */ /* 0x000fe20003f64070 */
[----:B------:R-:W-:Y:S01]  /*1330*/  @!P0 IMAD.IADD R29, R29, 0x1, -R75 ;  /* 0x000000011d1d8824 */ /* 0x000fe200078e0a4b */
[C---:B------:R-:W-:Y:S01]  /*1340*/  ISETP.GT.U32.AND P0, PT, R75.reuse, R36, PT ;  /* 0x000000244b00720c */ /* 0x040fe20003f04070 */
[----:B------:R-:W-:-:S02]  /*1350*/  IMAD R40, R75, R40, R45 ;  /* 0x000000284b287224 */ /* 0x000fc400078e022d */
[----:B------:R-:W-:-:S04]  /*1360*/  IMAD.HI.U32 R45, R0, R50, RZ ;  /* 0x00000032002d7227 */ /* 0x000fc800078e00ff */
[----:B------:R-:W-:Y:S02]  /*1370*/  IMAD.MOV R45, RZ, RZ, -R45 ;  /* 0x000000ffff2d7224 */ /* 0x000fe400078e0a2d */
[----:B------:R-:W-:Y:S01]  /*1380*/  @!P4 IMAD.IADD R26, R26, 0x1, -R75 ;  /* 0x000000011a1ac824 */ /* 0x000fe200078e0a4b */
[----:B------:R-:W-:Y:S01]  /*1390*/  ISETP.GT.U32.AND P4, PT, R75, R33, PT ;  /* 0x000000214b00720c */ /* 0x000fe20003f84070 */
[----:B------:R-:W-:-:S04]  /*13a0*/  IMAD.HI.U32 R42, R0, R47, RZ ;  /* 0x0000002f002a7227 */ /* 0x000fc800078e00ff */
[--C-:B------:R-:W-:Y:S01]  /*13b0*/  @!P1 IMAD.IADD R27, R27, 0x1, -R75.reuse ;  /* 0x000000011b1b9824 */ /* 0x100fe200078e0a4b */
[C---:B------:R-:W-:Y:S01]  /*13c0*/  ISETP.GT.U32.AND P1, PT, R75.reuse, R34, PT ;  /* 0x000000224b00720c */ /* 0x040fe20003f24070 */
[--C-:B------:R-:W-:Y:S01]  /*13d0*/  @!P2 IMAD.IADD R30, R30, 0x1, -R75.reuse ;  /* 0x000000011e1ea824 */ /* 0x100fe200078e0a4b */
[----:B------:R-:W-:Y:S01]  /*13e0*/  ISETP.GT.U32.AND P2, PT, R75, R37, PT ;  /* 0x000000254b00720c */ /* 0x000fe20003f44070 */
[--C-:B------:R-:W-:Y:S01]  /*13f0*/  @!P6 IMAD.IADD R31, R31, 0x1, -R75.reuse ;  /* 0x000000011f1fe824 */ /* 0x100fe200078e0a4b */
[C---:B------:R-:W-:Y:S01]  /*1400*/  ISETP.GT.U32.AND P6, PT, R75.reuse, R40, PT ;  /* 0x000000284b00720c */ /* 0x040fe20003fc4070 */
[C---:B------:R-:W-:Y:S02]  /*1410*/  IMAD R45, R75.reuse, R45, R50 ;  /* 0x0000002d4b2d7224 */ /* 0x040fe400078e0232 */
[----:B------:R-:W-:Y:S01]  /*1420*/  @!P5 IMAD.IADD R32, R32, 0x1, -R75 ;  /* 0x000000012020d824 */ /* 0x000fe200078e0a4b */
[----:B------:R-:W-:Y:S01]  /*1430*/  ISETP.GT.U32.AND P5, PT, R75, R41, PT ;  /* 0x000000294b00720c */ /* 0x000fe20003fa4070 */
[----:B------:R-:W-:-:S02]  /*1440*/  IMAD.MOV R42, RZ, RZ, -R42 ;  /* 0x000000ffff2a7224 */ /* 0x000fc400078e0a2a */
[--C-:B------:R-:W-:Y:S01]  /*1450*/  @!P3 IMAD.IADD R35, R35, 0x1, -R75.reuse ;  /* 0x000000012323b824 */ /* 0x100fe200078e0a4b */
[C---:B------:R-:W-:Y:S01]  /*1460*/  ISETP.GT.U32.AND P3, PT, R75.reuse, R44, PT ;  /* 0x0000002c4b00720c */ /* 0x040fe20003f64070 */
[----:B------:R-:W-:Y:S01]  /*1470*/  @!P0 IMAD.IADD R36, R36, 0x1, -R75 ;  /* 0x0000000124248824 */ /* 0x000fe200078e0a4b */
[C---:B------:R-:W-:Y:S01]  /*1480*/  ISETP.GT.U32.AND P0, PT, R75.reuse, R45, PT ;  /* 0x0000002d4b00720c */ /* 0x040fe20003f04070 */
[----:B------:R-:W-:Y:S02]  /*1490*/  IMAD R42, R75, R42, R47 ;  /* 0x0000002a4b2a7224 */ /* 0x000fe400078e022f */
[--C-:B------:R-:W-:Y:S02]  /*14a0*/  @!P4 IMAD.IADD R33, R33, 0x1, -R75.reuse ;  /* 0x000000012121c824 */ /* 0x100fe400078e0a4b */
[--C-:B------:R-:W-:Y:S01]  /*14b0*/  @!P1 IMAD.IADD R34, R34, 0x1, -R75.reuse ;  /* 0x0000000122229824 */ /* 0x100fe200078e0a4b */
[----:B------:R-:W-:Y:S01]  /*14c0*/  ISETP.GT.U32.AND P4, PT, R75, R42, PT ;  /* 0x0000002a4b00720c */ /* 0x000fe20003f84070 */
[--C-:B------:R-:W-:Y:S01]  /*14d0*/  @!P2 IMAD.IADD R37, R37, 0x1, -R75.reuse ;  /* 0x000000012525a824 */ /* 0x100fe200078e0a4b */
[C---:B------:R-:W-:Y:S01]  /*14e0*/  ISETP.GT.U32.AND P1, PT, R75.reuse, R43, PT ;  /* 0x0000002b4b00720c */ /* 0x040fe20003f24070 */
[--C-:B------:R-:W-:Y:S01]  /*14f0*/  @!P6 IMAD.IADD R40, R40, 0x1, -R75.reuse ;  /* 0x000000012828e824 */ /* 0x100fe200078e0a4b */
[----:B------:R-:W-:Y:S01]  /*1500*/  ISETP.GT.U32.AND P2, PT, R75, R46, PT ;  /* 0x0000002e4b00720c */ /* 0x000fe20003f44070 */
[----:B------:R-:W-:Y:S01]  /*1510*/  @!P5 IMAD.IADD R41, R41, 0x1, -R75 ;  /* 0x000000012929d824 */ /* 0x000fe200078e0a4b */
[C---:B------:R-:W-:Y:S01]  /*1520*/  ISETP.GT.U32.AND P6, PT, R75.reuse, R32, PT ;  /* 0x000000204b00720c */ /* 0x040fe20003fc4070 */
[----:B------:R-:W-:Y:S01]  /*1530*/  IMAD.HI.U32 R47, R0, R52, RZ ;  /* 0x00000034002f7227 */ /* 0x000fe200078e00ff */
[----:B------:R-:W-:-:S03]  /*1540*/  ISETP.GT.U32.AND P5, PT, R75, R33, PT ;  /* 0x000000214b00720c */ /* 0x000fc60003fa4070 */
[--C-:B------:R-:W-:Y:S01]  /*1550*/  @!P3 IMAD.IADD R44, R44, 0x1, -R75.reuse ;  /* 0x000000012c2cb824 */ /* 0x100fe200078e0a4b */
[----:B------:R-:W-:Y:S01]  /*1560*/  ISETP.GT.U32.AND P3, PT, R75, R36, PT ;  /* 0x000000244b00720c */ /* 0x000fe20003f64070 */
[----:B------:R-:W-:Y:S01]  /*1570*/  @!P0 IMAD.IADD R45, R45, 0x1, -R75 ;  /* 0x000000012d2d8824 */ /* 0x000fe200078e0a4b */
[----:B------:R-:W-:Y:S01]  /*1580*/  ISETP.GT.U32.AND P0, PT, R75, R37, PT ;  /* 0x000000254b00720c */ /* 0x000fe20003f04070 */
[----:B------:R-:W-:Y:S02]  /*1590*/  IMAD.MOV R47, RZ, RZ, -R47 ;  /* 0x000000ffff2f7224 */ /* 0x000fe400078e0a2f */
[----:B------:R-:W-:-:S04]  /*15a0*/  IMAD.HI.U32 R50, R0, R55, RZ ;  /* 0x0000003700327227 */ /* 0x000fc800078e00ff */
[C---:B------:R-:W-:Y:S01]  /*15b0*/  IMAD R47, R75.reuse, R47, R52 ;  /* 0x0000002f4b2f7224 */ /* 0x040fe200078e0234 */
[----:B------:R-:W-:Y:S01]  /*15c0*/  IABS R52, R10 ;  /* 0x0000000a00347213 */ /* 0x000fe20000000000 */
[--C-:B------:R-:W-:Y:S01]  /*15d0*/  @!P4 IMAD.IADD R42, R42, 0x1, -R75.reuse ;  /* 0x000000012a2ac824 */ /* 0x100fe200078e0a4b */
[----:B------:R-:W-:Y:S01]  /*15e0*/  ISETP.GT.U32.AND P4, PT, R75, R34, PT ;  /* 0x000000224b00720c */ /* 0x000fe20003f84070 */
[----:B------:R-:W-:Y:S02]  /*15f0*/  IMAD.MOV R50, RZ, RZ, -R50 ;  /* 0x000000ffff327224 */ /* 0x000fe400078e0a32 */
[--C-:B------:R-:W-:Y:S01]  /*1600*/  @!P1 IMAD.IADD R43, R43, 0x1, -R75.reuse ;  /* 0x000000012b2b9824 */ /* 0x100fe200078e0a4b */
[C---:B------:R-:W-:Y:S01]  /*1610*/  ISETP.GT.U32.AND P1, PT, R75.reuse, R35, PT ;  /* 0x000000234b00720c */ /* 0x040fe20003f24070 */
[--C-:B------:R-:W-:Y:S01]  /*1620*/  @!P2 IMAD.IADD R46, R46, 0x1, -R75.reuse ;  /* 0x000000012e2ea824 */ /* 0x100fe200078e0a4b */
[C---:B------:R-:W-:Y:S01]  /*1630*/  ISETP.GT.U32.AND P2, PT, R75.reuse, R40, PT ;  /* 0x000000284b00720c */ /* 0x040fe20003f44070 */
[--C-:B------:R-:W-:Y:S01]  /*1640*/  @!P6 IMAD.IADD R32, R32, 0x1, -R75.reuse ;  /* 0x000000012020e824 */ /* 0x100fe200078e0a4b */
[----:B------:R-:W-:Y:S01]  /*1650*/  ISETP.GT.U32.AND P6, PT, R75, R41, PT ;  /* 0x000000294b00720c */ /* 0x000fe20003fc4070 */
[----:B------:R-:W-:Y:S01]  /*1660*/  @!P5 IMAD.IADD R33, R33, 0x1, -R75 ;  /* 0x000000012121d824 */ /* 0x000fe200078e0a4b */
[C---:B------:R-:W-:Y:S01]  /*1670*/  ISETP.GT.U32.AND P5, PT, R75.reuse, R42, PT ;  /* 0x0000002a4b00720c */ /* 0x040fe20003fa4070 */
[----:B------:R-:W-:-:S02]  /*1680*/  IMAD R50, R75, R50, R55 ;  /* 0x000000324b327224 */ /* 0x000fc400078e0237 */
[----:B------:R-:W-:-:S04]  /*1690*/  IMAD.HI.U32 R53, R0, R73, RZ ;  /* 0x0000004900357227 */ /* 0x000fc800078e00ff */
[----:B------:R-:W-:Y:S02]  /*16a0*/  IMAD.MOV.U32 R55, RZ, RZ, R52 ;  /* 0x000000ffff377224 */ /* 0x000fe400078e0034 */
        /* <DEDUP_REMOVED lines=8> */
[----:B------:R-:W-:Y:S01]  /*1730*/  IMAD.MOV R52, RZ, RZ, -R52 ;  /* 0x000000ffff347224 */ /* 0x000fe200078e0a34 */
[----:B------:R-:W-:Y:S01]  /*1740*/  SHF.R.U32.HI R74, RZ, 0x5, R3 ;  /* 0x00000005ff4a7819 */ /* 0x000fe20000011603 */
        /* <DEDUP_REMOVED lines=8> */
[C---:B------:R-:W-:Y:S01]  /*17d0*/  IMAD R52, R75.reuse, R52, R55 ;  /* 0x000000344b347224 */ /* 0x040fe200078e0237 */
[----:B------:R-:W-:Y:S01]  /*17e0*/  R2UR UR25, R74 ;  /* 0x000000004a1972ca */ /* 0x000fe200000e0000 */
[----:B------:R-:W-:Y:S01]  /*17f0*/  @!P5 IMAD.IADD R42, R42, 0x1, -R75 ;  /* 0x000000012a2ad824 */ /* 0x000fe200078e0a4b */
[----:B------:R-:W-:Y:S01]  /*1800*/  ISETP.GT.U32.AND P5, PT, R75, R49, PT ;  /* 0x000000314b00720c */ /* 0x000fe20003fa4070 */
[----:B------:R-:W-:Y:S01]  /*1810*/  IMAD.HI.U32 R71, R71, R73, RZ ;  /* 0x0000004947477227 */ /* 0x000fe200078e00ff */
[----:B------:R-:W-:-:S03]  /*1820*/  LOP3.LUT R74, R4, 0x30, RZ, 0xfc, !PT ;  /* 0x00000030044a7812 */ /* 0x000fc600078efcff */
[--C-:B------:R-:W-:Y:S01]  /*1830*/  @!P3 IMAD.IADD R45, R45, 0x1, -R75.reuse ;  /* 0x000000012d2db824 */ /* 0x100fe200078e0a4b */
[C---:B------:R-:W-:Y:S01]  /*1840*/  ISETP.GT.U32.AND P3, PT, R75.reuse, R52, PT ;  /* 0x000000344b00720c */ /* 0x040fe20003f64070 */
[----:B------:R-:W-:Y:S01]  /*1850*/  @!P0 IMAD.IADD R46, R46, 0x1, -R75 ;  /* 0x000000012e2e8824 */ /* 0x000fe200078e0a4b */
[----:B------:R-:W-:Y:S01]  /*1860*/  ISETP.GT.U32.AND P0, PT, R75, R53, PT ;  /* 0x000000354b00720c */ /* 0x000fe20003f04070 */
[----:B------:R-:W-:-:S04]  /*1870*/  IMAD.HI.U32 R54, R0, R76, RZ ;  /* 0x0000004c00367227 */ /* 0x000fc800078e00ff */
[----:B------:R-:W-:Y:S02]  /*1880*/  IMAD.MOV R71, RZ, RZ, -R71 ;  /* 0x000000ffff477224 */ /* 0x000fe400078e0a47 */
[----:B------:R-:W-:Y:S02]  /*1890*/  IMAD.MOV R54, RZ, RZ, -R54 ;  /* 0x000000ffff367224 */ /* 0x000fe400078e0a36 */
[----:B------:R-:W-:Y:S02]  /*18a0*/  IMAD R73, R78, R71, R73 ;  /* 0x000000474e497224 */ /* 0x000fe400078e0249 */
[----:B------:R-:W-:Y:S01]  /*18b0*/  IMAD R54, R75, R54, R76 ;  /* 0x000000364b367224 */ /* 0x000fe200078e024c */
[----:B------:R-:W-:Y:S01]  /*18c0*/  LOP3.LUT R76, R4, 0x28, RZ, 0xfc, !PT ;  /* 0x00000028044c7812 */ /* 0x000fe200078efcff */
[--C-:B------:R-:W-:Y:S01]  /*18d0*/  @!P1 IMAD.IADD R43, R43, 0x1, -R75.reuse ;  /* 0x000000012b2b9824 */ /* 0x100fe200078e0a4b */
[C---:B------:R-:W-:Y:S01]  /*18e0*/  ISETP.GT.U32.AND P1, PT, R75.reuse, R50, PT ;  /* 0x000000324b00720c */ /* 0x040fe20003f24070 */
[--C-:B------:R-:W-:Y:S01]  /*18f0*/  @!P4 IMAD.IADD R44, R44, 0x1, -R75.reuse ;  /* 0x000000012c2cc824 */ /* 0x100fe200078e0a4b */
[----:B------:R-:W-:Y:S01]  /*1900*/  ISETP.GT.U32.AND P4, PT, R75, R51, PT ;  /* 0x000000334b00720c */ /* 0x000fe20003f84070 */
[--C-:B------:R-:W-:Y:S01]  /*1910*/  @!P2 IMAD.IADD R47, R47, 0x1, -R75.reuse ;  /* 0x000000012f2fa824 */ /* 0x100fe200078e0a4b */
[----:B------:R-:W-:Y:S01]  /*1920*/  ISETP.GT.U32.AND P2, PT, R75, R54, PT ;  /* 0x000000364b00720c */ /* 0x000fe20003f44070 */
[--C-:B------:R-:W-:Y:S01]  /*1930*/  @!P6 IMAD.IADD R48, R48, 0x1, -R75.reuse ;  /* 0x000000013030e824 */ /* 0x100fe200078e0a4b */
[----:B------:R-:W-:Y:S01]  /*1940*/  ISETP.GT.U32.AND P6, PT, R78, R73, PT ;  /* 0x000000494e00720c */ /* 0x000fe20003fc4070 */
[----:B------:R-:W-:Y:S01]  /*1950*/  @!P5 IMAD.IADD R49, R49, 0x1, -R75 ;  /* 0x000000013131d824 */ /* 0x000fe200078e0a4b */
[----:B------:R-:W-:Y:S01]  /*1960*/  ISETP.GT.U32.AND P5, PT, R75, R47, PT ;  /* 0x0000002f4b00720c */ /* 0x000fe20003fa4070 */
[----:B------:R-:W-:-:S04]  /*1970*/  IMAD.HI.U32 R0, R0, R77, RZ ;  /* 0x0000004d00007227 */ /* 0x000fc800078e00ff */
[--C-:B------:R-:W-:Y:S01]  /*1980*/  @!P3 IMAD.IADD R52, R52, 0x1, -R75.reuse ;  /* 0x000000013434b824 */ /* 0x100fe200078e0a4b */
[----:B------:R-:W-:Y:S01]  /*1990*/  ISETP.GT.U32.AND P3, PT, R75, R48, PT ;  /* 0x000000304b00720c */ /* 0x000fe20003f64070 */
[--C-:B------:R-:W-:Y:S01]  /*19a0*/  @!P0 IMAD.IADD R53, R53, 0x1, -R75.reuse ;  /* 0x0000000135358824 */ /* 0x100fe200078e0a4b */
[C---:B------:R-:W-:Y:S01]  /*19b0*/  ISETP.GT.U32.AND P0, PT, R75.reuse, R49, PT ;  /* 0x000000314b00720c */ /* 0x040fe20003f04070 */
[----:B------:R-:W-:Y:S02]  /*19c0*/  IMAD.MOV R0, RZ, RZ, -R0 ;  /* 0x000000ffff007224 */ /* 0x000fe400078e0a00 */
[----:B------:R-:W-:Y:S01]  /*19d0*/  @!P1 IMAD.IADD R50, R50, 0x1, -R75 ;  /* 0x0000000132329824 */ /* 0x000fe200078e0a4b */
[----:B------:R-:W-:Y:S01]  /*19e0*/  ISETP.GE.AND P1, PT, R70, RZ, PT ;  /* 0x000000ff4600720c */ /* 0x000fe20003f26270 */
[----:B------:R-:W-:Y:S01]  /*19f0*/  IMAD R55, R75, R0, R77 ;  /* 0x000000004b377224 */ /* 0x000fe200078e024d */
[----:B------:R-:W-:Y:S01]  /*1a00*/  LOP3.LUT R0, R3, 0xc0, RZ, 0xc0, !PT ;  /* 0x000000c003007812 */ /* 0x000fe200078ec0ff */
[--C-:B------:R-:W-:Y:S01]  /*1a10*/  @!P4 IMAD.IADD R51, R51, 0x1, -R75.reuse ;  /* 0x000000013333c824 */ /* 0x100fe200078e0a4b */
[----:B------:R-:W-:Y:S01]  /*1a20*/  LOP3.LUT R77, R4, 0x20, RZ, 0xfc, !PT ;  /* 0x00000020044d7812 */ /* 0x000fe200078efcff */
[----:B------:R-:W-:Y:S01]  /*1a30*/  @!P6 IMAD.IADD R73, R73, 0x1, -R78 ;  /* 0x000000014949e824 */ /* 0x000fe200078e0a4e */
[C---:B------:R-:W-:Y:S01]  /*1a40*/  ISETP.GT.U32.AND P4, PT, R75.reuse, R55, PT ;  /* 0x000000374b00720c */ /* 0x040fe20003f84070 */
[--C-:B------:R-:W-:Y:S01]  /*1a50*/  @!P2 IMAD.IADD R54, R54, 0x1, -R75.reuse ;  /* 0x000000013636a824 */ /* 0x100fe200078e0a4b */
[----:B------:R-:W-:Y:S01]  /*1a60*/  ISETP.GT.U32.AND P2, PT, R75, R50, PT ;  /* 0x000000324b00720c */ /* 0x000fe20003f44070 */
[--C-:B------:R-:W-:Y:S01]  /*1a70*/  @!P5 IMAD.IADD R47, R47, 0x1, -R75.reuse ;  /* 0x000000012f2fd824 */ /* 0x100fe200078e0a4b */
[----:B------:R-:W-:Y:S01]  /*1a80*/  ISETP.GT.U32.AND P5, PT, R78, R73, PT ;  /* 0x000000494e00720c */ /* 0x000fe20003fa4070 */
[--C-:B------:R-:W-:Y:S01]  /*1a90*/  @!P3 IMAD.IADD R48, R48, 0x1, -R75.reuse ;  /* 0x000000013030b824 */ /* 0x100fe200078e0a4b */
[----:B------:R-:W-:Y:S01]  /*1aa0*/  ISETP.GT.U32.AND P3, PT, R75, R52, PT ;  /* 0x000000344b00720c */ /* 0x000fe20003f64070 */
[--C-:B------:R-:W-:Y:S01]  /*1ab0*/  @!P0 IMAD.IADD R49, R49, 0x1, -R75.reuse ;  /* 0x0000000131318824 */ /* 0x100fe200078e0a4b */
[----:B------:R-:W-:Y:S01]  /*1ac0*/  ISETP.GT.U32.AND P0, PT, R75, R53, PT ;  /* 0x000000354b00720c */ /* 0x000fe20003f04070 */
[----:B------:R-:W-:Y:S01]  /*1ad0*/  IMAD.SHL.U32 R71, R3, 0x2, RZ ;  /* 0x0000000203477824 */ /* 0x000fe200078e00ff */
[----:B------:R-:W-:Y:S01]  /*1ae0*/  SHF.R.U32.HI R0, RZ, 0x2, R0 ;  /* 0x00000002ff007819 */ /* 0x000fe20000011600 */
[----:B------:R-:W-:Y:S01]  /*1af0*/  IMAD R88, R105, R103, RZ ;  /* 0x0000006769587224 */ /* 0x000fe200078e02ff */
[----:B------:R-:W-:Y:S01]  /*1b00*/  ISETP.GT.U32.AND P6, PT, R75, R51, PT ;  /* 0x000000334b00720c */ /* 0x000fe20003fc4070 */
[--C-:B------:R-:W-:Y:S01]  /*1b10*/  @!P4 IMAD.IADD R55, R55, 0x1, -R75.reuse ;  /* 0x000000013737c824 */ /* 0x100fe200078e0a4b */
[----:B------:R-:W-:Y:S01]  /*1b20*/  ISETP.GT.U32.AND P4, PT, R75, R54, PT ;  /* 0x000000364b00720c */ /* 0x000fe20003f84070 */
[----:B------:R-:W-:Y:S01]  /*1b30*/  @!P2 IMAD.IADD R50, R50, 0x1, -R75 ;  /* 0x000000013232a824 */ /* 0x000fe200078e0a4b */
[----:B------:R-:W-:Y:S01]  /*1b40*/  LOP3.LUT R71, R0, 0x1fe, R71, 0x78, !PT ;  /* 0x000001fe00477812 */ /* 0x000fe200078e7847 */
[----:B------:R-:W-:Y:S01]  /*1b50*/  @!P5 IMAD.IADD R73, R73, 0x1, -R78 ;  /* 0x000000014949d824 */ /* 0x000fe200078e0a4e */
[----:B------:R-:W-:Y:S01]  /*1b60*/  ISETP.GT.U32.AND P2, PT, R75, R55, PT ;  /* 0x000000374b00720c */ /* 0x000fe20003f44070 */
[--C-:B------:R-:W-:Y:S01]  /*1b70*/  @!P3 IMAD.IADD R52, R52, 0x1, -R75.reuse ;  /* 0x000000013434b824 */ /* 0x100fe200078e0a4b */
[----:B------:R-:W-:Y:S01]  /*1b80*/  ISETP.GE.AND P5, PT, R69, RZ, PT ;  /* 0x000000ff4500720c */ /* 0x000fe20003fa6270 */
[----:B------:R-:W-:Y:S01]  /*1b90*/  @!P0 IMAD.IADD R53, R53, 0x1, -R75 ;  /* 0x0000000135358824 */ /* 0x000fe200078e0a4b */
[----:B------:R-:W-:Y:S01]  /*1ba0*/  ISETP.GE.AND P3, PT, R68, RZ, PT ;  /* 0x000000ff4400720c */ /* 0x000fe20003f66270 */
[----:B------:R-:W-:Y:S01]  /*1bb0*/  @!P1 IMAD.MOV R73, RZ, RZ, -R73 ;  /* 0x000000ffff499224 */ /* 0x000fe200078e0a49 */
[----:B------:R-:W-:Y:S01]  /*1bc0*/  ISETP.GE.AND P0, PT, R67, RZ, PT ;  /* 0x000000ff4300720c */ /* 0x000fe20003f06270 */
[----:B------:R-:W-:Y:S01]  /*1bd0*/  IMAD.MOV.U32 R0, RZ, RZ, R25 ;  /* 0x000000ffff007224 */ /* 0x000fe200078e0019 */
[----:B------:R-:W-:Y:S01]  /*1be0*/  ISETP.GE.AND P1, PT, R64, RZ, PT ;  /* 0x000000ff4000720c */ /* 0x000fe20003f26270 */
[--C-:B------:R-:W-:Y:S01]  /*1bf0*/  @!P4 IMAD.IADD R54, R54, 0x1, -R75.reuse ;  /* 0x000000013636c824 */ /* 0x100fe200078e0a4b */
[----:B------:R-:W-:Y:S01]  /*1c00*/  ISETP.GE.AND P4, PT, R66, RZ, PT ;  /* 0x000000ff4200720c */ /* 0x000fe20003f86270 */
[--C-:B------:R-:W-:Y:S01]  /*1c10*/  @!P6 IMAD.IADD R51, R51, 0x1, -R75.reuse ;  /* 0x000000013333e824 */ /* 0x100fe200078e0a4b */
[----:B------:R-:W-:Y:S01]  /*1c20*/  ISETP.NE.AND P6, PT, R38, RZ, PT ;  /* 0x000000ff2600720c */ /* 0x000fe20003fc5270 */
[----:B------:R-:W-:Y:S01]  /*1c30*/  @!P2 IMAD.IADD R55, R55, 0x1, -R75 ;  /* 0x000000013737a824 */ /* 0x000fe200078e0a4b */
[----:B------:R-:W-:Y:S01]  /*1c40*/  ISETP.GE.AND P2, PT, R65, RZ, PT ;  /* 0x000000ff4100720c */ /* 0x000fe20003f46270 */
[----:B------:R-:W-:Y:S01]  /*1c50*/  @!P5 IMAD.MOV R2, RZ, RZ, -R2 ;  /* 0x000000ffff02d224 */ /* 0x000fe200078e0a02 */
        /* <DEDUP_REMOVED lines=9> */
[----:B------:R-:W-:Y:S01]  /*1cf0*/  IMAD R89, R180, R103, RZ ;  /* 0x00000067b4597224 */ /* 0x000fe200078e02ff */
[----:B------:R-:W-:Y:S01]  /*1d00*/  @!P6 LOP3.LUT R73, RZ, R38, RZ, 0x33, !PT ;  /* 0x00000026ff49e212 */ /* 0x000fe200078e33ff */
        /* <DEDUP_REMOVED lines=12> */
[----:B------:R-:W-:Y:S01]  /*1dd0*/  IMAD R73, R73, UR4, RZ ;  /* 0x0000000449497c24 */ /* 0x000fe2000f8e02ff */
[----:B------:R-:W-:Y:S01]  /*1de0*/  LOP3.LUT R25, RZ, R39, RZ, 0x33, !PT ;  /* 0x00000027ff197212 */ /* 0x000fe200078e33ff */
        /* <DEDUP_REMOVED lines=12> */
[----:B------:R-:W-:Y:S01]  /*1eb0*/  ULDC UR4, c[0x0][0x240] ;  /* 0x0000900000047ab9 */ /* 0x000fe20000000800 */
[----:B------:R-:W-:Y:S01]  /*1ec0*/  LOP3.LUT R78, R4, 0x1c, RZ, 0xfc, !PT ;  /* 0x0000001c044e7812 */ /* 0x000fe200078efcff */
        /* <DEDUP_REMOVED lines=12> */
[-C--:B------:R-:W-:Y:S01]  /*1f90*/  IMAD R91, R74, R103.reuse, RZ ;  /* 0x000000674a5b7224 */ /* 0x080fe200078e02ff */
        /* <DEDUP_REMOVED lines=8> */
[----:B------:R-:W-:Y:S01]  /*2020*/  ISETP.NE.AND P0, PT, R39, RZ, PT ;  /* 0x000000ff2700720c */ /* 0x000fe20003f05270 */
[----:B------:R-:W-:Y:S01]  /*2030*/  @!P1 IMAD.MOV R54, RZ, RZ, -R54 ;  /* 0x000000ffff369224 */ /* 0x000fe200078e0a36 */
[----:B------:R-:W-:Y:S01]  /*2040*/  LEA R106, P1, R73, UR6, 0x1 ;  /* 0x00000006496a7c11 */ /* 0x000fe2000f8208ff */
[----:B------:R-:W-:Y:S01]  /*2050*/  @!P4 IMAD.MOV R52, RZ, RZ, -R52 ;  /* 0x000000ffff34c224 */ /* 0x000fe200078e0a34 */
[----:B------:R-:W-:Y:S01]  /*2060*/  SEL R2, R25, R2, !P0 ;  /* 0x0000000219027207 */ /* 0x000fe20004000000 */
[----:B------:R-:W-:Y:S01]  /*2070*/  IMAD R92, R75, R103, RZ ;  /* 0x000000674b5c7224 */ /* 0x000fe200078e02ff */
[C---:B------:R-:W-:Y:S01]  /*2080*/  SEL R24, R25.reuse, R24, !P0 ;  /* 0x0000001819187207 */ /* 0x040fe20004000000 */
[----:B------:R-:W-:Y:S01]  /*2090*/  @!P2 IMAD.MOV R53, RZ, RZ, -R53 ;  /* 0x000000ffff35a224 */ /* 0x000fe200078e0a35 */
[C---:B------:R-:W-:Y:S01]  /*20a0*/  SEL R0, R25.reuse, R0, !P0 ;  /* 0x0000000019007207 */ /* 0x040fe20004000000 */
[----:B------:R-:W-:Y:S01]  /*20b0*/  IMAD R2, R2, UR4, RZ ;  /* 0x0000000402027c24 */ /* 0x000fe2000f8e02ff */
[C---:B------:R-:W-:Y:S01]  /*20c0*/  SEL R26, R25.reuse, R26, !P0 ;  /* 0x0000001a191a7207 */ /* 0x040fe20004000000 */
[----:B------:R-:W-:Y:S01]  /*20d0*/  IMAD R24, R24, UR4, RZ ;  /* 0x0000000418187c24 */ /* 0x000fe2000f8e02ff */
[C---:B------:R-:W-:Y:S01]  /*20e0*/  SEL R27, R25.reuse, R27, !P0 ;  /* 0x0000001b191b7207 */ /* 0x040fe20004000000 */
[----:B------:R-:W-:Y:S01]  /*20f0*/  IMAD R0, R0, UR4, RZ ;  /* 0x0000000400007c24 */ /* 0x000fe2000f8e02ff */
[C---:B------:R-:W-:Y:S01]  /*2100*/  SEL R28, R25.reuse, R28, !P0 ;  /* 0x0000001c191c7207 */ /* 0x040fe20004000000 */
[----:B------:R-:W-:Y:S01]  /*2110*/  IMAD R26, R26, UR4, RZ ;  /* 0x000000041a1a7c24 */ /* 0x000fe2000f8e02ff */
[C---:B------:R-:W-:Y:S01]  /*2120*/  SEL R29, R25.reuse, R29, !P0 ;  /* 0x0000001d191d7207 */ /* 0x040fe20004000000 */
[----:B------:R-:W-:Y:S01]  /*2130*/  @!P5 IMAD.MOV R55, RZ, RZ, -R55 ;  /* 0x000000ffff37d224 */ /* 0x000fe200078e0a37 */
[C---:B------:R-:W-:Y:S01]  /*2140*/  SEL R30, R25.reuse, R30, !P0 ;  /* 0x0000001e191e7207 */ /* 0x040fe20004000000 */
[----:B------:R-:W-:Y:S01]  /*2150*/  @!P3 IMAD.MOV R72, RZ, RZ, -R72 ;  /* 0x000000ffff48b224 */ /* 0x000fe200078e0a48 */
[----:B------:R-:W-:Y:S01]  /*2160*/  SEL R31, R25, R31, !P0 ;  /* 0x0000001f191f7207 */ /* 0x000fe20004000000 */
[----:B------:R-:W-:Y:S01]  /*2170*/  IMAD R27, R27, UR4, RZ ;  /* 0x000000041b1b7c24 */ /* 0x000fe2000f8e02ff */
[C---:B------:R-:W-:Y:S01]  /*2180*/  SEL R32, R25.reuse, R32, !P0 ;  /* 0x0000002019207207 */ /* 0x040fe20004000000 */
[----:B------:R-:W-:Y:S01]  /*2190*/  IMAD R28, R28, UR4, RZ ;  /* 0x000000041c1c7c24 */ /* 0x000fe2000f8e02ff */
[----:B------:R-:W-:Y:S01]  /*21a0*/  SEL R33, R25, R33, !P0 ;  /* 0x0000002119217207 */ /* 0x000fe20004000000 */
[----:B------:R-:W-:Y:S01]  /*21b0*/  IMAD R29, R29, UR4, RZ ;  /* 0x000000041d1d7c24 */ /* 0x000fe2000f8e02ff */
[----:B------:R-:W-:Y:S01]  /*21c0*/  LEA.HI.X.SX32 R107, R73, UR7, 0x1, P1 ;  /* 0x00000007496b7c11 */ /* 0x000fe200088f0eff */
[----:B------:R-:W-:Y:S01]  /*21d0*/  ULDC.64 UR6, c[0x0][0x218] ;  /* 0x0000860000067ab9 */ /* 0x000fe20000000a00 */
[C---:B------:R-:W-:Y:S01]  /*21e0*/  SEL R34, R25.reuse, R34, !P0 ;  /* 0x0000002219227207 */ /* 0x040fe20004000000 */
[----:B------:R-:W-:Y:S01]  /*21f0*/  IMAD R30, R30, UR4, RZ ;  /* 0x000000041e1e7c24 */ /* 0x000fe2000f8e02ff */
[----:B------:R-:W-:Y:S01]  /*2200*/  SEL R35, R25, R35, !P0 ;  /* 0x0000002319237207 */ /* 0x000fe20004000000 */
[----:B------:R-:W-:Y:S01]  /*2210*/  IMAD R31, R31, UR4, RZ ;  /* 0x000000041f1f7c24 */ /* 0x000fe2000f8e02ff */
        /* <DEDUP_REMOVED lines=8> */
[----:B------:R-:W-:Y:S01]  /*22a0*/  SEL R42, R25, R42, !P0 ;  /* 0x0000002a192a7207 */ /* 0x000fe20004000000 */
[----:B------:R-:W-:Y:S01]  /*22b0*/  IMAD R36, R36, UR4, RZ ;  /* 0x0000000424247c24 */ /* 0x000fe2000f8e02ff */
[----:B------:R-:W-:Y:S01]  /*22c0*/  LEA R178, P4, R2, UR6, 0x1 ;  /* 0x0000000602b27c11 */ /* 0x000fe2000f8808ff */
[----:B------:R-:W-:Y:S01]  /*22d0*/  IMAD R37, R37, UR4, RZ ;  /* 0x0000000425257c24 */ /* 0x000fe2000f8e02ff */
[----:B------:R-:W-:Y:S01]  /*22e0*/  LEA R164, P3, R24, UR6, 0x1 ;  /* 0x0000000618a47c11 */ /* 0x000fe2000f8608ff */
[----:B------:R-:W-:Y:S01]  /*22f0*/  IMAD R40, R40, UR4, RZ ;  /* 0x0000000428287c24 */ /* 0x000fe2000f8e02ff */
[----:B------:R-:W-:Y:S01]  /*2300*/  LEA R234, P2, R0, UR6, 0x1 ;  /* 0x0000000600ea7c11 */ /* 0x000fe2000f8408ff */
[----:B------:R-:W-:Y:S01]  /*2310*/  IMAD R41, R41, UR4, RZ ;  /* 0x0000000429297c24 */ /* 0x000fe2000f8e02ff */
[----:B------:R-:W-:Y:S01]  /*2320*/  LEA R166, P1, R26, UR6, 0x1 ;  /* 0x000000061aa67c11 */ /* 0x000fe2000f8208ff */
[----:B------:R-:W-:Y:S01]  /*2330*/  IMAD R42, R42, UR4, RZ ;  /* 0x000000042a2a7c24 */ /* 0x000fe2000f8e02ff */
[C---:B------:R-:W-:Y:S01]  /*2340*/  SEL R43, R25.reuse, R43, !P0 ;  /* 0x0000002b192b7207 */ /* 0x040fe20004000000 */
[-C--:B------:R-:W-:Y:S01]  /*2350*/  IMAD R93, R76, R103.reuse, RZ ;  /* 0x000000674c5d7224 */ /* 0x080fe200078e02ff */
[C---:B------:R-:W-:Y:S01]  /*2360*/  SEL R44, R25.reuse, R44, !P0 ;  /* 0x0000002c192c7207 */ /* 0x040fe20004000000 */
[----:B------:R-:W-:Y:S01]  /*2370*/  IMAD R98, R80, R103, RZ ;  /* 0x0000006750627224 */ /* 0x000fe200078e02ff */
        /* <DEDUP_REMOVED lines=24> */
[----:B------:R-:W-:Y:S01]  /*2500*/  LEA.HI.X.SX32 R179, R2, UR7, 0x1, P4 ;  /* 0x0000000702b37c11 */ /* 0x000fe2000a0f0eff */
[----:B------:R-:W-:Y:S01]  /*2510*/  IMAD R55, R55, UR4, RZ ;  /* 0x0000000437377c24 */ /* 0x000fe2000f8e02ff */
[----:B------:R-:W-:Y:S01]  /*2520*/  LEA.HI.X.SX32 R165, R24, UR7, 0x1, P3 ;  /* 0x0000000718a57c11 */ /* 0x000fe200098f0eff */
[----:B------:R-:W-:Y:S01]  /*2530*/  IMAD R25, R25, UR4, RZ ;  /* 0x0000000419197c24 */ /* 0x000fe2000f8e02ff */
[----:B------:R-:W-:Y:S01]  /*2540*/  LEA.HI.X.SX32 R185, R0, UR7, 0x1, P2 ;  /* 0x0000000700b97c11 */ /* 0x000fe200090f0eff */
[----:B------:R-:W-:Y:S01]  /*2550*/  UMOV UR4, URZ ;  /* 0x0000003f00047c82 */ /* 0x000fe20008000000 */
[----:B------:R-:W-:Y:S01]  /*2560*/  LEA.HI.X.SX32 R167, R26, UR7, 0x1, P1 ;  /* 0x000000071aa77c11 */ /* 0x000fe200088f0eff */
[----:B------:R-:W-:Y:S01]  /*2570*/  UIADD3.X UR9, UR4, 0x40000040, URZ, UP0, !UPT ;  /* 0x4000004004097890 */ /* 0x000fe200087fe43f */
[----:B------:R-:W-:Y:S01]  /*2580*/  LEA R174, P0, R27, UR6, 0x1 ;  /* 0x000000061bae7c11 */ /* 0x000fe2000f8008ff */
[-C--:B------:R-:W-:Y:S01]  /*2590*/  IMAD R95, R77, R103.reuse, RZ ;  /* 0x000000674d5f7224 */ /* 0x080fe200078e02ff */
        /* <DEDUP_REMOVED lines=11> */
[----:B------:R-:W-:Y:S01]  /*2650*/  IMAD R101, R182, R103, RZ ;  /* 0x00000067b6657224 */ /* 0x000fe200078e02ff */
[----:B------:R-:W-:-:S02]  /*2660*/  LEA.HI.X.SX32 R175, R27, UR7, 0x1, P0 ;  /* 0x000000071baf7c11 */ /* 0x000fc400080f0eff */
[----:B------:R-:W-:Y:S02]  /*2670*/  CS2R R26, SRZ ;  /* 0x00000000001a7805 */ /* 0x000fe4000001ff00 */
[----:B------:R-:W-:Y:S02]  /*2680*/  LEA.HI.X.SX32 R155, R28, UR7, 0x1, P6 ;  /* 0x000000071c9b7c11 */ /* 0x000fe4000b0f0eff */
[----:B------:R-:W-:Y:S02]  /*2690*/  CS2R R38, SRZ ;  /* 0x0000000000267805 */ /* 0x000fe4000001ff00 */
[----:B------:R-:W-:Y:S02]  /*26a0*/  LEA.HI.X.SX32 R173, R29, UR7, 0x1, P5 ;  /* 0x000000071dad7c11 */ /* 0x000fe4000a8f0eff */
[----:B------:R-:W-:Y:S02]  /*26b0*/  CS2R R28, SRZ ;  /* 0x00000000001c7805 */ /* 0x000fe4000001ff00 */
[----:B------:R-:W-:Y:S01]  /*26c0*/  LEA.HI.X.SX32 R157, R30, UR7, 0x1, P4 ;  /* 0x000000071e9d7c11 */ /* 0x000fe2000a0f0eff */
[----:B------:R-:W-:Y:S01]  /*26d0*/  UIADD3.64 UR16, UR8, 0x80, URZ ;  /* 0x0000008008107897 */ /* 0x000fe2000fffe03f */
[----:B------:R-:W-:-:S02]  /*26e0*/  LEA.HI.X.SX32 R169, R31, UR7, 0x1, P3 ;  /* 0x000000071fa97c11 */ /* 0x000fc400098f0eff */
[----:B------:R-:W-:Y:S02]  /*26f0*/  CS2R R30, SRZ ;  /* 0x00000000001e7805 */ /* 0x000fe4000001ff00 */
[----:B------:R-:W-:Y:S01]  /*2700*/  LEA.HI.X.SX32 R159, R32, UR7, 0x1, P2 ;  /* 0x00000007209f7c11 */ /* 0x000fe200090f0eff */
[----:B------:R-:W-:Y:S01]  /*2710*/  UIADD3.64 UR20, UR8, 0x100, URZ ;  /* 0x0000010008147897 */ /* 0x000fe2000fffe03f */
[----:B------:R-:W-:Y:S02]  /*2720*/  LEA.HI.X.SX32 R177, R33, UR7, 0x1, P1 ;  /* 0x0000000721b17c11 */ /* 0x000fe400088f0eff */
[----:B------:R-:W-:Y:S02]  /*2730*/  CS2R R32, SRZ ;  /* 0x0000000000207805 */ /* 0x000fe4000001ff00 */
[----:B------:R-:W-:Y:S02]  /*2740*/  LEA R162, P0, R34, UR6, 0x1 ;  /* 0x0000000622a27c11 */ /* 0x000fe4000f8008ff */
[----:B------:R-:W-:-:S02]  /*2750*/  LEA R168, P6, R35, UR6, 0x1 ;  /* 0x0000000623a87c11 */ /* 0x000fc4000f8c08ff */
[----:B------:R-:W-:Y:S02]  /*2760*/  LEA R160, P5, R36, UR6, 0x1 ;  /* 0x0000000624a07c11 */ /* 0x000fe4000f8a08ff */
[----:B------:R-:W-:Y:S02]  /*2770*/  LEA R150, P4, R37, UR6, 0x1 ;  /* 0x0000000625967c11 */ /* 0x000fe4000f8808ff */
[----:B------:R-:W-:Y:S02]  /*2780*/  LEA R152, P3, R40, UR6, 0x1 ;  /* 0x0000000628987c11 */ /* 0x000fe4000f8608ff */
[----:B------:R-:W-:Y:S02]  /*2790*/  LEA R148, P2, R41, UR6, 0x1 ;  /* 0x0000000629947c11 */ /* 0x000fe4000f8408ff */
[----:B------:R-:W-:Y:S02]  /*27a0*/  LEA R146, P1, R42, UR6, 0x1 ;  /* 0x000000062a927c11 */ /* 0x000fe4000f8208ff */
[----:B------:R-:W-:-:S02]  /*27b0*/  LEA.HI.X.SX32 R163, R34, UR7, 0x1, P0 ;  /* 0x0000000722a37c11 */ /* 0x000fc400080f0eff */
[----:B------:R-:W-:Y:S02]  /*27c0*/  LEA.HI.X.SX32 R171, R35, UR7, 0x1, P6 ;  /* 0x0000000723ab7c11 */ /* 0x000fe4000b0f0eff */
[----:B------:R-:W-:Y:S02]  /*27d0*/  CS2R R34, SRZ ;  /* 0x0000000000227805 */ /* 0x000fe4000001ff00 */
[----:B------:R-:W-:Y:S02]  /*27e0*/  LEA.HI.X.SX32 R161, R36, UR7, 0x1, P5 ;  /* 0x0000000724a17c11 */ /* 0x000fe4000a8f0eff */
[----:B------:R-:W-:Y:S02]  /*27f0*/  LEA.HI.X.SX32 R153, R37, UR7, 0x1, P4 ;  /* 0x0000000725997c11 */ /* 0x000fe4000a0f0eff */
[----:B------:R-:W-:Y:S02]  /*2800*/  CS2R R36, SRZ ;  /* 0x0000000000247805 */ /* 0x000fe4000001ff00 */
[----:B------:R-:W-:-:S02]  /*2810*/  LEA.HI.X.SX32 R151, R40, UR7, 0x1, P3 ;  /* 0x0000000728977c11 */ /* 0x000fc400098f0eff */
[----:B------:R-:W-:Y:S02]  /*2820*/  LEA.HI.X.SX32 R149, R41, UR7, 0x1, P2 ;  /* 0x0000000729957c11 */ /* 0x000fe400090f0eff */
[----:B------:R-:W-:Y:S02]  /*2830*/  CS2R R40, SRZ ;  /* 0x0000000000287805 */ /* 0x000fe4000001ff00 */
[----:B------:R-:W-:Y:S02]  /*2840*/  LEA.HI.X.SX32 R147, R42, UR7, 0x1, P1 ;  /* 0x000000072a937c11 */ /* 0x000fe400088f0eff */
[----:B------:R-:W-:Y:S02]  /*2850*/  LEA R144, P0, R43, UR6, 0x1 ;  /* 0x000000062b907c11 */ /* 0x000fe4000f8008ff */
[----:B------:R-:W-:Y:S02]  /*2860*/  LEA R142, P6, R44, UR6, 0x1 ;  /* 0x000000062c8e7c11 */ /* 0x000fe4000f8c08ff */
[----:B------:R-:W-:-:S02]  /*2870*/  LEA R140, P5, R45, UR6, 0x1 ;  /* 0x000000062d8c7c11 */ /* 0x000fc4000f8a08ff */
[----:B------:R-:W-:Y:S02]  /*2880*/  LEA R138, P4, R46, UR6, 0x1 ;  /* 0x000000062e8a7c11 */ /* 0x000fe4000f8808ff */
[----:B------:R-:W-:Y:S02]  /*2890*/  LEA R136, P3, R47, UR6, 0x1 ;  /* 0x000000062f887c11 */ /* 0x000fe4000f8608ff */
[----:B------:R-:W-:Y:S02]  /*28a0*/  LEA R134, P2, R48, UR6, 0x1 ;  /* 0x0000000630867c11 */ /* 0x000fe4000f8408ff */
[----:B------:R-:W-:Y:S02]  /*28b0*/  LEA R0, P1, R49, UR6, 0x1 ;  /* 0x0000000631007c11 */ /* 0x000fe4000f8208ff */
[----:B------:R-:W-:Y:S02]  /*28c0*/  LEA.HI.X.SX32 R145, R43, UR7, 0x1, P0 ;  /* 0x000000072b917c11 */ /* 0x000fe400080f0eff */
[----:B------:R-:W-:-:S02]  /*28d0*/  CS2R R42, SRZ ;  /* 0x00000000002a7805 */ /* 0x000fc4000001ff00 */
[----:B------:R-:W-:Y:S02]  /*28e0*/  LEA.HI.X.SX32 R143, R44, UR7, 0x1, P6 ;  /* 0x000000072c8f7c11 */ /* 0x000fe4000b0f0eff */
[----:B------:R-:W-:Y:S02]  /*28f0*/  LEA.HI.X.SX32 R141, R45, UR7, 0x1, P5 ;  /* 0x000000072d8d7c11 */ /* 0x000fe4000a8f0eff */
[----:B------:R-:W-:Y:S02]  /*2900*/  CS2R R44, SRZ ;  /* 0x00000000002c7805 */ /* 0x000fe4000001ff00 */
[----:B------:R-:W-:Y:S02]  /*2910*/  LEA.HI.X.SX32 R139, R46, UR7, 0x1, P4 ;  /* 0x000000072e8b7c11 */ /* 0x000fe4000a0f0eff */
[----:B------:R-:W-:Y:S02]  /*2920*/  LEA.HI.X.SX32 R137, R47, UR7, 0x1, P3 ;  /* 0x000000072f897c11 */ /* 0x000fe400098f0eff */
[----:B------:R-:W-:-:S02]  /*2930*/  CS2R R46, SRZ ;  /* 0x00000000002e7805 */ /* 0x000fc4000001ff00 */
[----:B------:R-:W-:Y:S02]  /*2940*/  LEA.HI.X.SX32 R135, R48, UR7, 0x1, P2 ;  /* 0x0000000730877c11 */ /* 0x000fe400090f0eff */
[----:B------:R-:W-:Y:S02]  /*2950*/  LEA.HI.X.SX32 R125, R49, UR7, 0x1, P1 ;  /* 0x00000007317d7c11 */ /* 0x000fe400088f0eff */
[----:B------:R-:W-:Y:S02]  /*2960*/  CS2R R48, SRZ ;  /* 0x0000000000307805 */ /* 0x000fe4000001ff00 */
[----:B------:R-:W-:Y:S02]  /*2970*/  LOP3.LUT R72, R4, 0x34, RZ, 0xfc, !PT ;  /* 0x0000003404487812 */ /* 0x000fe400078efcff */
[----:B------:R-:W-:Y:S02]  /*2980*/  LEA R2, P0, R50, UR6, 0x1 ;  /* 0x0000000632027c11 */ /* 0x000fe4000f8008ff */
[----:B------:R-:W-:Y:S01]  /*2990*/  LEA R126, P6, R51, UR6, 0x1 ;  /* 0x00000006337e7c11 */ /* 0x000fe2000f8c08ff */
[-C--:B------:R-:W-:Y:S01]  /*29a0*/  IMAD R94, R72, R103.reuse, RZ ;  /* 0x00000067485e7224 */ /* 0x080fe200078e02ff */
[----:B------:R-:W-:Y:S01]  /*29b0*/  LEA R124, P5, R52, UR6, 0x1 ;  /* 0x00000006347c7c11 */ /* 0x000fe2000f8a08ff */
[----:B------:R-:W-:Y:S01]  /*29c0*/  IMAD R103, R181, R103, RZ ;  /* 0x00000067b5677224 */ /* 0x000fe200078e02ff */
[----:B------:R-:W-:-:S02]  /*29d0*/  LEA R122, P4, R53, UR6, 0x1 ;  /* 0x00000006357a7c11 */ /* 0x000fc4000f8808ff */
[----:B------:R-:W-:Y:S02]  /*29e0*/  LEA R130, P3, R54, UR6, 0x1 ;  /* 0x0000000636827c11 */ /* 0x000fe4000f8608ff */
[----:B------:R-:W-:Y:S02]  /*29f0*/  LEA R128, P2, R55, UR6, 0x1 ;  /* 0x0000000637807c11 */ /* 0x000fe4000f8408ff */
[----:B------:R-:W-:Y:S02]  /*2a00*/  LEA R120, P1, R25, UR6, 0x1 ;  /* 0x0000000619787c11 */ /* 0x000fe4000f8208ff */
[----:B------:R-:W-:Y:S02]  /*2a10*/  LEA.HI.X.SX32 R127, R50, UR7, 0x1, P0 ;  /* 0x00000007327f7c11 */ /* 0x000fe400080f0eff */
        /* <DEDUP_REMOVED lines=9> */
[----:B------:R-:W-:Y:S02]  /*2ab0*/  CS2R R24, SRZ ;  /* 0x0000000000187805 */ /* 0x000fe4000001ff00 */
[----:B------:R-:W-:-:S07]  /*2ac0*/  LOP3.LUT R73, R71, 0x40, RZ, 0x3c, !PT ;  /* 0x0000004047497812 */ /* 0x000fce00078e3cff */
.L_x_1:
[----:B------:R-:W-:Y:S01]  /*2ad0*/  ISETP.GE.AND P0, PT, R4, UR24, PT ;  /* 0x0000001804007c0c */ /* 0x000fe2000bf06270 */
[----:B------:R-:W-:Y:S01]  /*2ae0*/  IMAD.WIDE R108, R86, 0x2, R106 ;  /* 0x00000002566c7825 */ /* 0x000fe200078e026a */
[----:B------:R-:W-:Y:S02]  /*2af0*/  PRMT R184, RZ, 0x7610, R184 ;  /* 0x00007610ffb87816 */ /* 0x000fe400000000b8 */
[----:B------:R-:W-:Y:S01]  /*2b00*/  ISETP.GE.AND P1, PT, R181, UR24, PT ;  /* 0x00000018b5007c0c */ /* 0x000fe2000bf26270 */
[--C-:B------:R-:W-:Y:S01]  /*2b10*/  IMAD.WIDE R110, R103, 0x2, R106.reuse ;  /* 0x00000002676e7825 */ /* 0x100fe200078e026a */
[----:B------:R-:W-:Y:S02]  /*2b20*/  ISETP.GE.AND P2, PT, R182, UR24, PT ;  /* 0x00000018b6007c0c */ /* 0x000fe4000bf46270 */
[----:B------:R-:W-:Y:S01]  /*2b30*/  ISETP.GE.AND P3, PT, R183, UR24, PT ;  /* 0x00000018b7007c0c */ /* 0x000fe2000bf66270 */
[----:B------:R-:W-:Y:S01]  /*2b40*/  IMAD.WIDE R112, R101, 0x2, R106 ;  /* 0x0000000265707825 */ /* 0x000fe200078e026a */
[----:B------:R-:W-:-:S02]  /*2b50*/  ISETP.GE.AND P4, PT, R87, UR24, PT ;  /* 0x0000001857007c0c */ /* 0x000fc4000bf86270 */
[----:B------:R-:W-:Y:S01]  /*2b60*/  PRMT R218, RZ, 0x7610, R218 ;  /* 0x00007610ffda7816 */ /* 0x000fe200000000da */
[----:B------:R0:W2:Y:S01]  /*2b70*/  @!P0 LDG.E.U16 R184, desc[UR14][R108.64] ;  /* 0x0000000e6cb88981 */ /* 0x0000a2000c1e1500 */
[----:B------:R-:W-:Y:S01]  /*2b80*/  ISETP.GE.AND P0, PT, R79, UR24, PT ;  /* 0x000000184f007c0c */ /* 0x000fe2000bf06270 */
[----:B------:R-:W-:Y:S01]  /*2b90*/  IMAD.WIDE R114, R100, 0x2, R106 ;  /* 0x0000000264727825 */ /* 0x000fe200078e026a */
[----:B------:R-:W-:Y:S02]  /*2ba0*/  PRMT R186, RZ, 0x7610, R186 ;  /* 0x00007610ffba7816 */ /* 0x000fe400000000ba */
[----:B------:R-:W-:Y:S01]  /*2bb0*/  PRMT R216, RZ, 0x7610, R216 ;  /* 0x00007610ffd87816 */ /* 0x000fe200000000d8 */
[----:B------:R-:W-:Y:S01]  /*2bc0*/  IMAD.WIDE R116, R99, 0x2, R106 ;  /* 0x0000000263747825 */ /* 0x000fe200078e026a */
[----:B------:R-:W-:Y:S01]  /*2bd0*/  PRMT R188, RZ, 0x7610, R188 ;  /* 0x00007610ffbc7816 */ /* 0x000fe200000000bc */
[----:B------:R1:W3:Y:S01]  /*2be0*/  @!P1 LDG.E.U16 R218, desc[UR14][R110.64] ;  /* 0x0000000e6eda9981 */ /* 0x0002e2000c1e1500 */
[----:B------:R-:W-:Y:S01]  /*2bf0*/  PRMT R214, RZ, 0x7610, R214 ;  /* 0x00007610ffd67816 */ /* 0x000fe200000000d6 */
[----:B0-----:R-:W-:Y:S01]  /*2c00*/  IMAD.WIDE R108, R102, 0x2, R106 ;  /* 0x00000002666c7825 */ /* 0x001fe200078e026a */
[----:B------:R-:W-:Y:S01]  /*2c10*/  ISETP.GE.AND P1, PT, R83, UR24, PT ;  /* 0x0000001853007c0c */ /* 0x000fe2000bf26270 */
[----:B------:R0:W4:Y:S01]  /*2c20*/  @!P2 LDG.E.U16 R186, desc[UR14][R112.64] ;  /* 0x0000000e70baa981 */ /* 0x000122000c1e1500 */
[----:B------:R-:W-:-:S03]  /*2c30*/  ISETP.GE.AND P2, PT, R78, UR24, PT ;  /* 0x000000184e007c0c */ /* 0x000fc6000bf46270 */
[----:B------:R5:W3:Y:S01]  /*2c40*/  @!P3 LDG.E.U16 R216, desc[UR14][R114.64] ;  /* 0x0000000e72d8b981 */ /* 0x000ae2000c1e1500 */
[----:B------:R-:W-:-:S03]  /*2c50*/  ISETP.GE.AND P3, PT, R77, UR24, PT ;  /* 0x000000184d007c0c */ /* 0x000fc6000bf66270 */
[----:B------:R5:W3:Y:S01]  /*2c60*/  @!P4 LDG.E.U16 R188, desc[UR14][R116.64] ;  /* 0x0000000e74bcc981 */ /* 0x000ae2000c1e1500 */
[----:B------:R-:W-:-:S03]  /*2c70*/  ISETP.GE.AND P4, PT, R80, UR24, PT ;  /* 0x0000001850007c0c */ /* 0x000fc6000bf86270 */
[----:B------:R5:W3:Y:S01]  /*2c80*/  @!P0 LDG.E.U16 R214, desc[UR14][R108.64] ;  /* 0x0000000e6cd68981 */ /* 0x000ae2000c1e1500 */
[----:B------:R-:W-:Y:S01]  /*2c90*/  ISETP.GE.AND P0, PT, R76, UR24, PT ;  /* 0x000000184c007c0c */ /* 0x000fe2000bf06270 */
[----:B-1----:R-:W-:Y:S01]  /*2ca0*/  IMAD.WIDE R110, R97, 0x2, R106 ;  /* 0x00000002616e7825 */ /* 0x002fe200078e026a */
[----:B------:R-:W-:Y:S02]  /*2cb0*/  PRMT R190, RZ, 0x7610, R190 ;  /* 0x00007610ffbe7816 */ /* 0x000fe400000000be */
[----:B------:R-:W-:Y:S01]  /*2cc0*/  PRMT R212, RZ, 0x7610, R212 ;  /* 0x00007610ffd47816 */ /* 0x000fe200000000d4 */
[----:B0-----:R-:W-:Y:S01]  /*2cd0*/  IMAD.WIDE R112, R96, 0x2, R106 ;  /* 0x0000000260707825 */ /* 0x001fe200078e026a */
[----:B------:R-:W-:Y:S02]  /*2ce0*/  PRMT R82, RZ, 0x7610, R82 ;  /* 0x00007610ff527816 */ /* 0x000fe40000000052 */
[----:B------:R-:W-:Y:S01]  /*2cf0*/  PRMT R210, RZ, 0x7610, R210 ;  /* 0x00007610ffd27816 */ /* 0x000fe200000000d2 */
[----:B-----5:R-:W-:Y:S01]  /*2d00*/  IMAD.WIDE R114, R95, 0x2, R106 ;  /* 0x000000025f727825 */ /* 0x020fe200078e026a */
[----:B------:R-:W-:Y:S01]  /*2d10*/  PRMT R84, RZ, 0x7610, R84 ;  /* 0x00007610ff547816 */ /* 0x000fe20000000054 */
[----:B------:R0:W5:Y:S02]  /*2d20*/  @!P1 LDG.E.U16 R190, desc[UR14][R110.64] ;  /* 0x0000000e6ebe9981 */ /* 0x000164000c1e1500 */
[----:B------:R-:W-:-:S04]  /*2d30*/  IMAD.WIDE R116, R98, 0x2, R106 ;  /* 0x0000000262747825 */ /* 0x000fc800078e026a */
[----:B------:R-:W-:Y:S01]  /*2d40*/  IMAD.WIDE R108, R93, 0x2, R106 ;  /* 0x000000025d6c7825 */ /* 0x000fe200078e026a */
[----:B------:R1:W5:Y:S01]  /*2d50*/  @!P2 LDG.E.U16 R212, desc[UR14][R112.64] ;  /* 0x0000000e70d4a981 */ /* 0x000362000c1e1500 */
[----:B------:R-:W-:Y:S02]  /*2d60*/  ISETP.GE.AND P1, PT, R75, UR24, PT ;  /* 0x000000184b007c0c */ /* 0x000fe4000bf26270 */
[----:B------:R-:W-:Y:S01]  /*2d70*/  ISETP.GE.AND P2, PT, R74, UR24, PT ;  /* 0x000000184a007c0c */ /* 0x000fe2000bf46270 */
[----:B------:R-:W5:Y:S01]  /*2d80*/  @!P3 LDG.E.U16 R82, desc[UR14][R114.64] ;  /* 0x0000000e7252b981 */ /* 0x000f62000c1e1500 */
[----:B------:R-:W-:-:S03]  /*2d90*/  ISETP.GE.AND P3, PT, R72, UR24, PT ;  /* 0x0000001848007c0c */ /* 0x000fc6000bf66270 */
[----:B------:R1:W5:Y:S01]  /*2da0*/  @!P4 LDG.E.U16 R210, desc[UR14][R116.64] ;  /* 0x0000000e74d2c981 */ /* 0x000362000c1e1500 */
[----:B------:R-:W-:-:S03]  /*2db0*/  ISETP.GE.AND P4, PT, R180, UR24, PT ;  /* 0x00000018b4007c0c */ /* 0x000fc6000bf86270 */
[----:B------:R1:W5:Y:S01]  /*2dc0*/  @!P0 LDG.E.U16 R84, desc[UR14][R108.64] ;  /* 0x0000000e6c548981 */ /* 0x000362000c1e1500 */
[----:B------:R-:W-:Y:S01]  /*2dd0*/  ISETP.GE.AND P0, PT, R105, UR24, PT ;  /* 0x0000001869007c0c */ /* 0x000fe2000bf06270 */
[----:B0-----:R-:W-:Y:S01]  /*2de0*/  IMAD.WIDE R110, R92, 0x2, R106 ;  /* 0x000000025c6e7825 */ /* 0x001fe200078e026a */
[----:B------:R-:W-:Y:S02]  /*2df0*/  PRMT R208, RZ, 0x7610, R208 ;  /* 0x00007610ffd07816 */ /* 0x000fe400000000d0 */
[----:B------:R-:W-:Y:S01]  /*2e00*/  PRMT R222, RZ, 0x7610, R222 ;  /* 0x00007610ffde7816 */ /* 0x000fe200000000de */
[----:B-1----:R-:W-:Y:S01]  /*2e10*/  IMAD.WIDE R112, R91, 0x2, R106 ;  /* 0x000000025b707825 */ /* 0x002fe200078e026a */
[----:B------:R-:W-:Y:S02]  /*2e20*/  PRMT R206, RZ, 0x7610, R206 ;  /* 0x00007610ffce7816 */ /* 0x000fe400000000ce */
[----:B------:R-:W-:Y:S01]  /*2e30*/  PRMT R220, RZ, 0x7610, R220 ;  /* 0x00007610ffdc7816 */ /* 0x000fe200000000dc */
[----:B------:R-:W-:Y:S01]  /*2e40*/  IMAD.WIDE R116, R94, 0x2, R106 ;  /* 0x000000025e747825 */ /* 0x000fe200078e026a */
[----:B------:R-:W-:Y:S01]  /*2e50*/  PRMT R204, RZ, 0x7610, R204 ;  /* 0x00007610ffcc7816 */ /* 0x000fe200000000cc */
[----:B------:R-:W5:Y:S02]  /*2e60*/  @!P1 LDG.E.U16 R208, desc[UR14][R110.64] ;  /* 0x0000000e6ed09981 */ /* 0x000f64000c1e1500 */
[----:B------:R-:W-:-:S02]  /*2e70*/  IMAD.WIDE R118, R89, 0x2, R106 ;  /* 0x0000000259767825 */ /* 0x000fc400078e026a */
[----:B------:R0:W5:Y:S02]  /*2e80*/  @!P2 LDG.E.U16 R222, desc[UR14][R112.64] ;  /* 0x0000000e70dea981 */ /* 0x000164000c1e1500 */
[----:B------:R-:W-:Y:S02]  /*2e90*/  IMAD.WIDE R114, R88, 0x2, R106 ;  /* 0x0000000258727825 */ /* 0x000fe400078e026a */
[----:B------:R1:W5:Y:S04]  /*2ea0*/  @!P3 LDG.E.U16 R206, desc[UR14][R116.64] ;  /* 0x0000000e74ceb981 */ /* 0x000368000c1e1500 */
[----:B------:R1:W5:Y:S04]  /*2eb0*/  @!P4 LDG.E.U16 R220, desc[UR14][R118.64] ;  /* 0x0000000e76dcc981 */ /* 0x000368000c1e1500 */
[----:B------:R1:W5:Y:S01]  /*2ec0*/  @!P0 LDG.E.U16 R204, desc[UR14][R114.64] ;  /* 0x0000000e72cc8981 */ /* 0x000362000c1e1500 */
[----:B------:R-:W-:Y:S01]  /*2ed0*/  BAR.SYNC.DEFER_BLOCKING 0x0 ;  /* 0x0000000000007b1d */ /* 0x000fe20000010000 */
[----:B------:R-:W-:Y:S01]  /*2ee0*/  ISETP.GE.AND P1, PT, R5, UR24, PT ;  /* 0x0000001805007c0c */ /* 0x000fe2000bf26270 */
[----:B------:R-:W-:-:S02]  /*2ef0*/  IMAD.MOV.U32 R108, RZ, RZ, R130 ;  /* 0x000000ffff6c7224 */ /* 0x000fc400078e0082 */
[----:B------:R-:W-:Y:S02]  /*2f00*/  IMAD.MOV.U32 R109, RZ, RZ, R187 ;  /* 0x000000ffff6d7224 */ /* 0x000fe400078e00bb */
[----:B0-----:R-:W-:Y:S02]  /*2f10*/  IMAD.MOV.U32 R112, RZ, RZ, R120 ;  /* 0x000000ffff707224 */ /* 0x001fe400078e0078 */
[----:B------:R-:W-:Y:S01]  /*2f20*/  IMAD.MOV.U32 R113, RZ, RZ, R121 ;  /* 0x000000ffff717224 */ /* 0x000fe200078e0079 */
[----:B------:R-:W-:Y:S01]  /*2f30*/  PRMT R202, RZ, 0x7610, R202 ;  /* 0x00007610ffca7816 */ /* 0x000fe200000000ca */
[----:B------:R-:W-:Y:S01]  /*2f40*/  IMAD.MOV.U32 R110, RZ, RZ, R128 ;  /* 0x000000ffff6e7224 */ /* 0x000fe200078e0080 */
[----:B------:R-:W-:Y:S01]  /*2f50*/  PRMT R200, RZ, 0x7610, R200 ;  /* 0x00007610ffc87816 */ /* 0x000fe200000000c8 */
[----:B------:R-:W-:Y:S02]  /*2f60*/  IMAD.MOV.U32 R111, RZ, RZ, R133 ;  /* 0x000000ffff6f7224 */ /* 0x000fe400078e0085 */
[----:B-1----:R-:W-:Y:S01]  /*2f70*/  IMAD.WIDE R116, R81, 0x2, R112 ;  /* 0x0000000251747825 */ /* 0x002fe200078e0270 */
[----:B------:R-:W-:-:S03]  /*2f80*/  PRMT R196, RZ, 0x7610, R196 ;  /* 0x00007610ffc47816 */ /* 0x000fc600000000c4 */
[----:B------:R-:W-:-:S04]  /*2f90*/  IMAD.WIDE R120, R81, 0x2, R108 ;  /* 0x0000000251787825 */ /* 0x000fc800078e026c */
[----:B------:R-:W-:Y:S01]  /*2fa0*/  IMAD.WIDE R118, R81, 0x2, R110 ;  /* 0x0000000251767825 */ /* 0x000fe200078e026e */
[----:B------:R0:W5:Y:S03]  /*2fb0*/  @!P1 LDG.E.U16 R202, desc[UR14][R116.64] ;  /* 0x0000000e74ca9981 */ /* 0x000166000c1e1500 */
[--C-:B------:R-:W-:Y:S01]  /*2fc0*/  IMAD.MOV.U32 R114, RZ, RZ, R0.reuse ;  /* 0x000000ffff727224 */ /* 0x100fe200078e0000 */
[----:B------:R1:W5:Y:S01]  /*2fd0*/  @!P1 LDG.E.U16 R200, desc[UR14][R120.64] ;  /* 0x0000000e78c89981 */ /* 0x000362000c1e1500 */
[----:B------:R-:W-:Y:S01]  /*2fe0*/  IMAD.MOV.U32 R115, RZ, RZ, R125 ;  /* 0x000000ffff737224 */ /* 0x000fe200078e007d */
[----:B------:R-:W-:Y:S02]  /*2ff0*/  PRMT R0, RZ, 0x7610, R0 ;  /* 0x00007610ff007816 */ /* 0x000fe40000000000 */
[----:B------:R1:W5:Y:S01]  /*3000*/  @!P1 LDG.E.U16 R196, desc[UR14][R118.64] ;  /* 0x0000000e76c49981 */ /* 0x000362000c1e1500 */
[----:B0-----:R-:W-:-:S02]  /*3010*/  IMAD.MOV.U32 R116, RZ, RZ, R2 ;  /* 0x000000ffff747224 */ /* 0x001fc400078e0002 */
[----:B------:R-:W-:Y:S02]  /*3020*/  IMAD.MOV.U32 R117, RZ, RZ, R127 ;  /* 0x000000ffff757224 */ /* 0x000fe400078e007f */
[----:B-1----:R-:W-:Y:S02]  /*3030*/  IMAD.MOV.U32 R120, RZ, RZ, R124 ;  /* 0x000000ffff787224 */ /* 0x002fe400078e007c */
[----:B------:R-:W-:Y:S01]  /*3040*/  IMAD.MOV.U32 R121, RZ, RZ, R131 ;  /* 0x000000ffff797224 */ /* 0x000fe200078e0083 */
[----:B------:R-:W-:Y:S01]  /*3050*/  PRMT R2, RZ, 0x7610, R2 ;  /* 0x00007610ff027816 */ /* 0x000fe20000000002 */
[----:B------:R-:W-:Y:S01]  /*3060*/  IMAD.MOV.U32 R118, RZ, RZ, R126 ;  /* 0x000000ffff767224 */ /* 0x000fe200078e007e */
[----:B------:R-:W-:Y:S01]  /*3070*/  PRMT R198, RZ, 0x7610, R198 ;  /* 0x00007610ffc67816 */ /* 0x000fe200000000c6 */
[----:B------:R-:W-:Y:S01]  /*3080*/  IMAD.MOV.U32 R119, RZ, RZ, R129 ;  /* 0x000000ffff777224 */ /* 0x000fe200078e0081 */
[----:B------:R-:W-:Y:S01]  /*3090*/  PRMT R192, RZ, 0x7610, R192 ;  /* 0x00007610ffc07816 */ /* 0x000fe200000000c0 */
[----:B------:R-:W-:Y:S01]  /*30a0*/  IMAD.WIDE R124, R81, 0x2, R122 ;  /* 0x00000002517c7825 */ /* 0x000fe200078e027a */
[----:B------:R-:W-:-:S03]  /*30b0*/  PRMT R194, RZ, 0x7610, R194 ;  /* 0x00007610ffc27816 */ /* 0x000fc600000000c2 */
[C---:B------:R-:W-:Y:S01]  /*30c0*/  IMAD.WIDE R126, R81.reuse, 0x2, R120 ;  /* 0x00000002517e7825 */ /* 0x040fe200078e0278 */
[----:B------:R0:W5:Y:S03]  /*30d0*/  @!P1 LDG.E.U16 R2, desc[UR14][R124.64] ;  /* 0x0000000e7c029981 */ /* 0x000166000c1e1500 */
[C---:B------:R-:W-:Y:S01]  /*30e0*/  IMAD.WIDE R130, R81.reuse, 0x2, R116 ;  /* 0x0000000251827825 */ /* 0x040fe200078e0274 */
[----:B------:R1:W5:Y:S03]  /*30f0*/  @!P1 LDG.E.U16 R0, desc[UR14][R126.64] ;  /* 0x0000000e7e009981 */ /* 0x000366000c1e1500 */
[C---:B------:R-:W-:Y:S01]  /*3100*/  IMAD.WIDE R132, R81.reuse, 0x2, R114 ;  /* 0x0000000251847825 */ /* 0x040fe200078e0272 */
[----:B------:R1:W5:Y:S03]  /*3110*/  @!P1 LDG.E.U16 R198, desc[UR14][R130.64] ;  /* 0x0000000e82c69981 */ /* 0x000366000c1e1500 */
[----:B------:R-:W-:Y:S01]  /*3120*/  IMAD.WIDE R128, R81, 0x2, R118 ;  /* 0x0000000251807825 */ /* 0x000fe200078e0276 */
[----:B------:R1:W5:Y:S03]  /*3130*/  @!P1 LDG.E.U16 R192, desc[UR14][R132.64] ;  /* 0x0000000e84c09981 */ /* 0x000366000c1e1500 */
[----:B0-----:R-:W-:Y:S01]  /*3140*/  IMAD.MOV.U32 R124, RZ, RZ, R142 ;  /* 0x000000ffff7c7224 */ /* 0x001fe200078e008e */
[----:B------:R0:W5:Y:S01]  /*3150*/  @!P1 LDG.E.U16 R194, desc[UR14][R128.64] ;  /* 0x0000000e80c29981 */ /* 0x000162000c1e1500 */
[----:B------:R-:W-:-:S02]  /*3160*/  IMAD.MOV.U32 R125, RZ, RZ, R143 ;  /* 0x000000ffff7d7224 */ /* 0x000fc400078e008f */
[----:B-1----:R-:W-:Y:S02]  /*3170*/  IMAD.MOV.U32 R126, RZ, RZ, R140 ;  /* 0x000000ffff7e7224 */ /* 0x002fe400078e008c */
[----:B------:R-:W-:Y:S02]  /*3180*/  IMAD.MOV.U32 R127, RZ, RZ, R141 ;  /* 0x000000ffff7f7224 */ /* 0x000fe400078e008d */
[----:B------:R-:W-:Y:S02]  /*3190*/  IMAD.MOV.U32 R130, RZ, RZ, R136 ;  /* 0x000000ffff827224 */ /* 0x000fe400078e0088 */
[----:B------:R-:W-:Y:S02]  /*31a0*/  IMAD.MOV.U32 R131, RZ, RZ, R137 ;  /* 0x000000ffff837224 */ /* 0x000fe400078e0089 */
[----:B------:R-:W-:Y:S02]  /*31b0*/  IMAD.MOV.U32 R132, RZ, RZ, R134 ;  /* 0x000000ffff847224 */ /* 0x000fe400078e0086 */
[----:B------:R-:W-:Y:S01]  /*31c0*/  IMAD.MOV.U32 R133, RZ, RZ, R135 ;  /* 0x000000ffff857224 */ /* 0x000fe200078e0087 */
[----:B------:R-:W-:Y:S01]  /*31d0*/  PRMT R224, RZ, 0x7610, R224 ;  /* 0x00007610ffe07816 */ /* 0x000fe200000000e0 */
[----:B0-----:R-:W-:Y:S01]  /*31e0*/  IMAD.MOV.U32 R128, RZ, RZ, R138 ;  /* 0x000000ffff807224 */ /* 0x001fe200078e008a */
[----:B------:R-:W-:Y:S01]  /*31f0*/  PRMT R226, RZ, 0x7610, R226 ;  /* 0x00007610ffe27816 */ /* 0x000fe200000000e2 */
[----:B------:R-:W-:Y:S01]  /*3200*/  IMAD.MOV.U32 R129, RZ, RZ, R139 ;  /* 0x000000ffff817224 */ /* 0x000fe200078e008b */
[----:B------:R-:W-:Y:S01]  /*3210*/  PRMT R230, RZ, 0x7610, R230 ;  /* 0x00007610ffe67816 */ /* 0x000fe200000000e6 */
[----:B------:R-:W-:Y:S01]  /*3220*/  IMAD.WIDE R134, R81, 0x2, R132 ;  /* 0x0000000251867825 */ /* 0x000fe200078e0284 */
[----:B------:R-:W-:-:S03]  /*3230*/  PRMT R232, RZ, 0x7610, R232 ;  /* 0x00007610ffe87816 */ /* 0x000fc600000000e8 */
[C---:B------:R-:W-:Y:S01]  /*3240*/  IMAD.WIDE R136, R81.reuse, 0x2, R130 ;  /* 0x0000000251887825 */ /* 0x040fe200078e0282 */
[----:B------:R-:W-:Y:S01]  /*3250*/  PRMT R228, RZ, 0x7610, R228 ;  /* 0x00007610ffe47816 */ /* 0x000fe200000000e4 */
[----:B------:R0:W5:Y:S02]  /*3260*/  @!P1 LDG.E.U16 R224, desc[UR14][R134.64] ;  /* 0x0000000e86e09981 */ /* 0x000164000c1e1500 */
[C---:B------:R-:W-:Y:S02]  /*3270*/  IMAD.WIDE R140, R81.reuse, 0x2, R126 ;  /* 0x00000002518c7825 */ /* 0x040fe400078e027e */
[----:B------:R1:W5:Y:S02]  /*3280*/  @!P1 LDG.E.U16 R226, desc[UR14][R136.64] ;  /* 0x0000000e88e29981 */ /* 0x000364000c1e1500 */
[C---:B------:R-:W-:Y:S02]  /*3290*/  IMAD.WIDE R142, R81.reuse, 0x2, R124 ;  /* 0x00000002518e7825 */ /* 0x040fe400078e027c */
[----:B------:R1:W5:Y:S02]  /*32a0*/  @!P1 LDG.E.U16 R230, desc[UR14][R140.64] ;  /* 0x0000000e8ce69981 */ /* 0x000364000c1e1500 */
[----:B------:R-:W-:-:S02]  /*32b0*/  IMAD.WIDE R138, R81, 0x2, R128 ;  /* 0x00000002518a7825 */ /* 0x000fc400078e0280 */
[----:B------:R1:W5:Y:S02]  /*32c0*/  @!P1 LDG.E.U16 R232, desc[UR14][R142.64] ;  /* 0x0000000e8ee89981 */ /* 0x000364000c1e1500 */
[----:B0-----:R-:W-:Y:S02]  /*32d0*/  IMAD.MOV.U32 R134, RZ, RZ, R150 ;  /* 0x000000ffff867224 */ /* 0x001fe400078e0096 */
[----:B------:R-:W-:Y:S01]  /*32e0*/  IMAD.MOV.U32 R135, RZ, RZ, R153 ;  /* 0x000000ffff877224 */ /* 0x000fe200078e0099 */
[----:B------:R0:W5:Y:S01]  /*32f0*/  @!P1 LDG.E.U16 R228, desc[UR14][R138.64] ;  /* 0x0000000e8ae49981 */ /* 0x000162000c1e1500 */
[----:B-1----:R-:W-:Y:S02]  /*3300*/  IMAD.MOV.U32 R136, RZ, RZ, R152 ;  /* 0x000000ffff887224 */ /* 0x002fe400078e0098 */
[----:B------:R-:W-:Y:S02]  /*3310*/  IMAD.MOV.U32 R137, RZ, RZ, R151 ;  /* 0x000000ffff897224 */ /* 0x000fe400078e0097 */
[----:B------:R-:W-:-:S02]  /*3320*/  IMAD.MOV.U32 R140, RZ, RZ, R146 ;  /* 0x000000ffff8c7224 */ /* 0x000fc400078e0092 */
        /* <DEDUP_REMOVED lines=74> */
[----:B--2---:R-:W-:-:S02]  /*37d0*/  IMAD.MOV.U32 R168, RZ, RZ, R174 ;  /* 0x000000ffffa87224 */ /* 0x004fc400078e00ae */
[----:B------:R-:W-:Y:S02]  /*37e0*/  IMAD.MOV.U32 R169, RZ, RZ, R175 ;  /* 0x000000ffffa97224 */ /* 0x000fe400078e00af */
[----:B----4-:R-:W-:Y:S02]  /*37f0*/  IMAD.MOV.U32 R170, RZ, RZ, R172 ;  /* 0x000000ffffaa7224 */ /* 0x010fe400078e00ac */
[----:B------:R-:W-:Y:S01]  /*3800*/  IMAD.MOV.U32 R171, RZ, RZ, R173 ;  /* 0x000000ffffab7224 */ /* 0x000fe200078e00ad */
[----:B------:R-:W-:Y:S01]  /*3810*/  PRMT R234, RZ, 0x7610, R234 ;  /* 0x00007610ffea7816 */ /* 0x000fe200000000ea */
[C---:B------:R-:W-:Y:S01]  /*3820*/  IMAD.WIDE R174, R81.reuse, 0x2, R168 ;  /* 0x0000000251ae7825 */ /* 0x040fe200078e02a8 */
[----:B------:R-:W-:Y:S02]  /*3830*/  PRMT R185, RZ, 0x7610, R185 ;  /* 0x00007610ffb97816 */ /* 0x000fe400000000b9 */
[----:B------:R-:W-:Y:S01]  /*3840*/  PRMT R197, RZ, 0x7610, R197 ;  /* 0x00007610ffc57816 */ /* 0x000fe200000000c5 */
[----:B------:R-:W-:Y:S01]  /*3850*/  IMAD.WIDE R172, R81, 0x2, R170 ;  /* 0x0000000251ac7825 */ /* 0x000fe200078e02aa */
[----:B------:R-:W-:-:S02]  /*3860*/  PRMT R201, RZ, 0x7610, R201 ;  /* 0x00007610ffc97816 */ /* 0x000fc400000000c9 */
[----:B------:R-:W2:Y:S01]  /*3870*/  @!P1 LDG.E.U16 R185, desc[UR14][R174.64] ;  /* 0x0000000eaeb99981 */ /* 0x000ea2000c1e1500 */
[----:B0-----:R-:W-:-:S03]  /*3880*/  IMAD.WIDE R176, R81, 0x2, R166 ;  /* 0x0000000251b07825 */ /* 0x001fc600078e02a6 */
[----:B------:R-:W4:Y:S01]  /*3890*/  @!P1 LDG.E.U16 R234, desc[UR14][R172.64] ;  /* 0x0000000eacea9981 */ /* 0x000f22000c1e1500 */
[----:B------:R-:W-:-:S03]  /*38a0*/  IMAD.WIDE R178, R81, 0x2, R164 ;  /* 0x0000000251b27825 */ /* 0x000fc600078e02a4 */
[----:B------:R-:W2:Y:S04]  /*38b0*/  @!P1 LDG.E.U16 R197, desc[UR14][R176.64] ;  /* 0x0000000eb0c59981 */ /* 0x000ea8000c1e1500 */
[----:B------:R-:W2:Y:S04]  /*38c0*/  @!P1 LDG.E.U16 R201, desc[UR14][R178.64] ;  /* 0x0000000eb2c99981 */ /* 0x000ea8000c1e1500 */
[----:B------:R-:W-:Y:S04]  /*38d0*/  STS.U16 [R71+UR12+0x4000], R184 ;  /* 0x004000b847007988 */ /* 0x000fe8000800040c */
[----:B------:R-:W-:Y:S04]  /*38e0*/  STS.U16 [R71+UR12+0x4400], R186 ;  /* 0x004400ba47007988 */ /* 0x000fe8000800040c */
[----:B---3--:R-:W-:Y:S04]  /*38f0*/  STS.U16 [R71+UR12+0x4800], R188 ;  /* 0x004800bc47007988 */ /* 0x008fe8000800040c */
[----:B-----5:R-:W-:Y:S04]  /*3900*/  STS.U16 [R71+UR12+0x4c00], R190 ;  /* 0x004c00be47007988 */ /* 0x020fe8000800040c */
[----:B------:R-:W-:Y:S04]  /*3910*/  STS.U16 [R71+UR12+0x5000], R82 ;  /* 0x0050005247007988 */ /* 0x000fe8000800040c */
        /* <DEDUP_REMOVED lines=11> */
[----:B------:R-:W-:Y:S04]  /*39d0*/  STS.U16 [R71+UR12], R202 ;  /* 0x000000ca47007988 */ /* 0x000fe8000800040c */
        /* <DEDUP_REMOVED lines=27> */
[----:B----4-:R-:W-:Y:S04]  /*3b90*/  STS.U16 [R73+UR12+0x3200], R234 ;  /* 0x003200ea49007988 */ /* 0x010fe8000800040c */
[----:B--2---:R0:W-:Y:S04]  /*3ba0*/  STS.U16 [R73+UR12+0x3600], R185 ;  /* 0x003600b949007988 */ /* 0x0041e8000800040c */
[----:B------:R1:W-:Y:S04]  /*3bb0*/  STS.U16 [R73+UR12+0x3a00], R197 ;  /* 0x003a00c549007988 */ /* 0x0003e8000800040c */
[----:B------:R1:W-:Y:S01]  /*3bc0*/  STS.U16 [R73+UR12+0x3e00], R201 ;  /* 0x003e00c949007988 */ /* 0x0003e2000800040c */
[----:B------:R2:W-:Y:S06]  /*3bd0*/  MEMBAR.ALL.CTA ;  /* 0x0000000000007992 */ /* 0x0005ec0000008000 */
[----:B--2---:R-:W2:Y:S01]  /*3be0*/  FENCE.VIEW.ASYNC.S ;  /* 0x00000000000073c6 */ /* 0x004ea20000000000 */
[----:B------:R-:W-:-:S04]  /*3bf0*/  USHF.L.U32 UR4, UR25, 0x7, URZ ;  /* 0x0000000719047899 */ /* 0x000fc8000800063f */
[----:B------:R-:W-:Y:S01]  /*3c00*/  ULOP3.LUT UR4, UR4, 0x200, URZ, 0xc0, !UPT ;  /* 0x0000020004047892 */ /* 0x000fe2000f8ec03f */
[----:B--2---:R-:W-:Y:S03]  /*3c10*/  BAR.SYNC.DEFER_BLOCKING 0x0 ;  /* 0x0000000000007b1d */ /* 0x004fe60000010000 */
[----:B------:R-:W-:-:S04]  /*3c20*/  ULEA.HI UR4, UR12, UR4, URZ, 0x1c ;  /* 0x000000040c047291 */ /* 0x000fc8000f8fe03f */
[----:B------:R-:W-:Y:S01]  /*3c30*/  ULOP3.LUT UR6, UR4, 0x3fff, URZ, 0xc0, !UPT ;  /* 0x00003fff04067892 */ /* 0x000fe2000f8ec03f */
[----:B------:R-:W-:Y:S02]  /*3c40*/  UMOV UR5, 0x40000040 ;  /* 0x4000004000057882 */ /* 0x000fe40000000000 */
[----:B------:R-:W-:Y:S01]  /*3c50*/  UMOV UR4, UR13 ;  /* 0x0000000d00047c82 */ /* 0x000fe20008000000 */
[----:B------:R-:W-:Y:S01]  /*3c60*/  UMOV UR7, 0x40000040 ;  /* 0x4000004000077882 */ /* 0x000fe20000000000 */
[----:B------:R-:W-:-:S06]  /*3c70*/  WARPGROUP.ARRIVE ;  /* 0x00000000000079c5 */ /* 0x000fcc0000000000 */
[----:B------:R-:W-:Y:S01]  /*3c80*/  HGMMA.64x64x16.F32 R24, gdesc[UR4].tnspA, R24 ;  /* 0x20e00000041879f0 */ /* 0x000fe20008700818 */
[----:B------:R-:W-:Y:S01]  /*3c90*/  UIADD3 UR10, UP0, UR6, 0x2, URZ ;  /* 0x00000002060a7890 */ /* 0x000fe2000ff1e03f */
[----:B------:R-:W-:-:S03]  /*3ca0*/  UMOV UR4, URZ ;  /* 0x0000003f00047c82 */ /* 0x000fc60008000000 */
[----:B------:R-:W-:-:S04]  /*3cb0*/  UIADD3.X UR11, UR4, 0x40000040, URZ, UP0, !UPT ;  /* 0x40000040040b7890 */ /* 0x000fc800087fe43f */
[----:B------:R-:W-:-:S05]  /*3cc0*/  UIADD3.64 UR18, UR10, 0x2, URZ ;  /* 0x000000020a127897 */ /* 0x000fca000fffe03f */
[----:B------:R-:W-:Y:S01]  /*3cd0*/  HGMMA.64x64x16.F32 R24, gdesc[UR8].tnspA, R24 ;  /* 0x20e00000081879f0 */ /* 0x000fe20008700818 */
[----:B------:R-:W-:-:S03]  /*3ce0*/  UIADD3.64 UR22, UR10, 0x4, URZ ;  /* 0x000000040a167897 */ /* 0x000fc6000fffe03f */
[----:B------:R-:W-:Y:S01]  /*3cf0*/  HGMMA.64x64x16.F32 R24, gdesc[UR16].tnspA, R24 ;  /* 0x20e00000101879f0 */ /* 0x000fe20008700818 */
[----:B------:R-:W-:Y:S02]  /*3d00*/  VIADD R104, R104, 0xffffffff ;  /* 0xffffffff68687836 */ /* 0x000fe40000000000 */
[----:B------:R-:W-:-:S03]  /*3d10*/  IMAD.WIDE R178, R85, 0x2, R164 ;  /* 0x0000000255b27825 */ /* 0x000fc600078e02a4 */
[----:B------:R-:W-:Y:S01]  /*3d20*/  ISETP.NE.U32.AND P0, PT, R104, RZ, PT ;  /* 0x000000ff6800720c */ /* 0x000fe20003f05070 */
[C---:B------:R-:W-:Y:S01]  /*3d30*/  IMAD.WIDE R150, R85.reuse, 0x2, R150 ;  /* 0x0000000255967825 */ /* 0x040fe200078e0296 */
[----:B------:R-:W-:Y:S03]  /*3d40*/  HGMMA.64x64x16.F32 R24, gdesc[UR20].tnspA, R24, gsb0 ;  /* 0x20e00000141879f0 */ /* 0x000fe60008000818 */
[----:B------:R-:W-:-:S04]  /*3d50*/  IMAD.WIDE R164, R85, 0x2, R154 ;  /* 0x0000000255a47825 */ /* 0x000fc800078e029a */
[----:B------:R-:W-:-:S04]  /*3d60*/  IMAD.WIDE R154, R85, 0x2, R144 ;  /* 0x00000002559a7825 */ /* 0x000fc800078e0290 */
[----:B------:R-:W-:-:S04]  /*3d70*/  IMAD.WIDE R174, R85, 0x2, R168 ;  /* 0x0000000255ae7825 */ /* 0x000fc800078e02a8 */
[----:B------:R-:W-:-:S04]  /*3d80*/  IMAD.WIDE R144, R85, 0x2, R162 ;  /* 0x0000000255907825 */ /* 0x000fc800078e02a2 */
[----:B------:R-:W-:-:S04]  /*3d90*/  IMAD.WIDE R168, R85, 0x2, R158 ;  /* 0x0000000255a87825 */ /* 0x000fc800078e029e */
[----:B------:R-:W-:Y:S02]  /*3da0*/  IMAD.MOV.U32 R162, RZ, RZ, R150 ;  /* 0x000000ffffa27224 */ /* 0x000fe400078e0096 */
[----:B------:R-:W-:Y:S02]  /*3db0*/  IMAD.MOV.U32 R163, RZ, RZ, R151 ;  /* 0x000000ffffa37224 */ /* 0x000fe400078e0097 */
[----:B------:R-:W-:-:S04]  /*3dc0*/  IMAD.WIDE R150, R85, 0x2, R134 ;  /* 0x0000000255967825 */ /* 0x000fc800078e0286 */
[----:B------:R-:W-:Y:S01]  /*3dd0*/  IMAD.WIDE R136, R85, 0x2, R136 ;  /* 0x0000000255887825 */ /* 0x000fe200078e0288 */
[----:B------:R-:W-:-:S03]  /*3de0*/  UIADD3 UR24, UR24, -0x40, URZ ;  /* 0xffffffc018187890 */ /* 0x000fc6000fffe03f */
[----:B------:R-:W-:-:S04]  /*3df0*/  IMAD.WIDE R172, R85, 0x2, R170 ;  /* 0x0000000255ac7825 */ /* 0x000fc800078e02aa */
[----:B------:R-:W-:-:S04]  /*3e00*/  IMAD.WIDE R176, R85, 0x2, R160 ;  /* 0x0000000255b07825 */ /* 0x000fc800078e02a0 */
[----:B0-----:R-:W-:-:S04]  /*3e10*/  IMAD.WIDE R184, R85, 0x2, R166 ;  /* 0x0000000255b87825 */ /* 0x001fc800078e02a6 */
[----:B------:R-:W-:Y:S02]  /*3e20*/  IMAD.MOV.U32 R170, RZ, RZ, R168 ;  /* 0x000000ffffaa7224 */ /* 0x000fe400078e00a8 */
[----:B------:R-:W-:-:S04]  /*3e30*/  IMAD.WIDE R160, R85, 0x2, R152 ;  /* 0x0000000255a07825 */ /* 0x000fc800078e0298 */
[----:B------:R-:W-:-:S04]  /*3e40*/  IMAD.WIDE R132, R85, 0x2, R132 ;  /* 0x0000000255847825 */ /* 0x000fc800078e0284 */
[----:B------:R-:W-:-:S04]  /*3e50*/  IMAD.WIDE R120, R85, 0x2, R120 ;  /* 0x0000000255787825 */ /* 0x000fc800078e0278 */
[----:B------:R-:W-:-:S04]  /*3e60*/  IMAD.WIDE R166, R85, 0x2, R156 ;  /* 0x0000000255a67825 */ /* 0x000fc800078e029c */
[----:B------:R-:W-:Y:S02]  /*3e70*/  IMAD.MOV.U32 R168, RZ, RZ, R144 ;  /* 0x000000ffffa87224 */ /* 0x000fe400078e0090 */
[----:B------:R-:W-:Y:S02]  /*3e80*/  IMAD.MOV.U32 R171, RZ, RZ, R145 ;  /* 0x000000ffffab7224 */ /* 0x000fe400078e0091 */
[----:B------:R-:W-:Y:S02]  /*3e90*/  IMAD.MOV.U32 R153, RZ, RZ, R151 ;  /* 0x000000ffff997224 */ /* 0x000fe400078e0097 */
[----:B------:R-:W-:-:S04]  /*3ea0*/  IMAD.WIDE R114, R85, 0x2, R114 ;  /* 0x0000000255727825 */ /* 0x000fc800078e0272 */
[----:B------:R-:W-:Y:S01]  /*3eb0*/  IMAD.WIDE R116, R85, 0x2, R116 ;  /* 0x0000000255747825 */ /* 0x000fe200078e0274 */
[----:B------:R-:W-:-:S03]  /*3ec0*/  WARPGROUP.DEPBAR.LE gsb0, 0x0 ;  /* 0x00008000000079c5 */ /* 0x000fc60000010000 */
[----:B------:R-:W-:-:S04]  /*3ed0*/  IMAD.WIDE R118, R85, 0x2, R118 ;  /* 0x0000000255767825 */ /* 0x000fc800078e0276 */
        /* <DEDUP_REMOVED lines=16> */
[----:B------:R-:W-:Y:S02]  /*3fe0*/  IMAD.MOV.U32 R131, RZ, RZ, R121 ;  /* 0x000000ffff837224 */ /* 0x000fe400078e0079 */
[----:B------:R-:W-:Y:S02]  /*3ff0*/  IMAD.MOV.U32 R234, RZ, RZ, R184 ;  /* 0x000000ffffea7224 */ /* 0x000fe400078e00b8 */
[----:B------:R-:W-:Y:S02]  /*4000*/  IMAD.MOV.U32 R134, RZ, RZ, R132 ;  /* 0x000000ffff867224 */ /* 0x000fe400078e0084 */
[----:B------:R-:W-:-:S02]  /*4010*/  IMAD.MOV.U32 R0, RZ, RZ, R114 ;  /* 0x000000ffff007224 */ /* 0x000fc400078e0072 */
[----:B------:R-:W-:Y:S02]  /*4020*/  IMAD.MOV.U32 R125, RZ, RZ, R115 ;  /* 0x000000ffff7d7224 */ /* 0x000fe400078e0073 */
[----:B------:R-:W-:Y:S02]  /*4030*/  IMAD.MOV.U32 R2, RZ, RZ, R116 ;  /* 0x000000ffff027224 */ /* 0x000fe400078e0074 */
[----:B------:R-:W-:Y:S02]  /*4040*/  IMAD.MOV.U32 R127, RZ, RZ, R117 ;  /* 0x000000ffff7f7224 */ /* 0x000fe400078e0075 */
[----:B------:R-:W-:-:S04]  /*4050*/  IMAD.WIDE R122, R85, 0x2, R122 ;  /* 0x00000002557a7825 */ /* 0x000fc800078e027a */
[----:B------:R-:W-:Y:S02]  /*4060*/  IMAD.MOV.U32 R126, RZ, RZ, R118 ;  /* 0x000000ffff7e7224 */ /* 0x000fe400078e0076 */
[----:B------:R-:W-:Y:S02]  /*4070*/  IMAD.MOV.U32 R129, RZ, RZ, R119 ;  /* 0x000000ffff817224 */ /* 0x000fe400078e0077 */
[----:B------:R-:W-:Y:S02]  /*4080*/  IMAD.MOV.U32 R130, RZ, RZ, R108 ;  /* 0x000000ffff827224 */ /* 0x000fe400078e006c */
[----:B------:R-:W-:Y:S02]  /*4090*/  IMAD.MOV.U32 R187, RZ, RZ, R109 ;  /* 0x000000ffffbb7224 */ /* 0x000fe400078e006d */
[----:B------:R-:W-:-:S04]  /*40a0*/  IMAD.WIDE R106, R90, 0x2, R106 ;  /* 0x000000025a6a7825 */ /* 0x000fc800078e026a */
[----:B------:R-:W-:Y:S02]  /*40b0*/  IMAD.MOV.U32 R128, RZ, RZ, R110 ;  /* 0x000000ffff807224 */ /* 0x000fe400078e006e */
[----:B------:R-:W-:Y:S02]  /*40c0*/  IMAD.MOV.U32 R133, RZ, RZ, R111 ;  /* 0x000000ffff857224 */ /* 0x000fe400078e006f */
[----:B------:R-:W-:Y:S02]  /*40d0*/  IMAD.MOV.U32 R120, RZ, RZ, R112 ;  /* 0x000000ffff787224 */ /* 0x000fe400078e0070 */
[----:B------:R-:W-:Y:S01]  /*40e0*/  IMAD.MOV.U32 R121, RZ, RZ, R113 ;  /* 0x000000ffff797224 */ /* 0x000fe200078e0071 */
[----:B-1----:R-:W-:Y:S06]  /*40f0*/  @P0 BRA `(.L_x_1) ;  /* 0xffffffe800740947 */ /* 0x002fec000383ffff */
[----:B------:R-:W-:Y:S02]  /*4100*/  F2FP.F16.F32.PACK_AB R81, R37, R33 ;  /* 0x000000212551723e */ /* 0x000fe400000000ff */
[----:B------:R-:W-:Y:S02]  /*4110*/  F2FP.F16.F32.PACK_AB R73, R39, R35 ;  /* 0x000000232749723e */ /* 0x000fe400000000ff */
[----:B------:R-:W-:Y:S02]  /*4120*/  F2FP.F16.F32.PACK_AB R77, R38, R34 ;  /* 0x00000022264d723e */ /* 0x000fe400000000ff */
[----:B------:R-:W-:Y:S02]  /*4130*/  F2FP.F16.F32.PACK_AB R33, R36, R32 ;  /* 0x000000202421723e */ /* 0x000fe400000000ff */
[----:B------:R-:W-:Y:S02]  /*4140*/  F2FP.F16.F32.PACK_AB R75, R55, R51 ;  /* 0x00000033374b723e */ /* 0x000fe400000000ff */
[----:B------:R-:W-:-:S02]  /*4150*/  F2FP.F16.F32.PACK_AB R74, R47, R43 ;  /* 0x0000002b2f4a723e */ /* 0x000fc400000000ff */
        /* <DEDUP_REMOVED lines=9> */
[----:B------:R-:W-:-:S07]  /*41f0*/  F2FP.F16.F32.PACK_AB R32, R28, R24 ;  /* 0x000000181c20723e */ /* 0x000fce00000000ff */
.L_x_0:
[C---:B------:R-:W-:Y:S01]  /*4200*/  LOP3.LUT R0, R3.reuse, 0x80, RZ, 0xc0, !PT ;  /* 0x0000008003007812 */ /* 0x040fe200078ec0ff */
[----:B------:R-:W-:Y:S01]  /*4210*/  BAR.SYNC.DEFER_BLOCKING 0x0 ;  /* 0x0000000000007b1d */ /* 0x000fe20000010000 */
[C---:B------:R-:W-:Y:S02]  /*4220*/  IMAD.SHL.U32 R2, R3.reuse, 0x200, RZ ;  /* 0x0000020003027824 */ /* 0x040fe400078e00ff */
[----:B------:R-:W-:Y:S01]  /*4230*/  R2UR UR4, R0 ;  /* 0x00000000000472ca */ /* 0x000fe200000e0000 */
[C---:B------:R-:W-:Y:S02]  /*4240*/  IMAD.SHL.U32 R0, R3.reuse, 0x8, RZ ;  /* 0x0000000803007824 */ /* 0x040fe400078e00ff */
[C---:B------:R-:W-:Y:S01]  /*4250*/  IMAD.SHL.U32 R4, R3.reuse, 0x4, RZ ;  /* 0x0000000403047824 */ /* 0x040fe200078e00ff */
[----:B------:R-:W-:Y:S01]  /*4260*/  LOP3.LUT R2, R2, 0x3000, RZ, 0xc0, !PT ;  /* 0x0000300002027812 */ /* 0x000fe200078ec0ff */
[C---:B------:R-:W-:Y:S01]  /*4270*/  IMAD.SHL.U32 R5, R3.reuse, 0x20, RZ ;  /* 0x0000002003057824 */ /* 0x040fe200078e00ff */
[----:B------:R-:W-:Y:S01]  /*4280*/  LOP3.LUT R25, R0, 0x300, RZ, 0xc0, !PT ;  /* 0x0000030000197812 */ /* 0x000fe200078ec0ff */
[C---:B------:R-:W-:Y:S01]  /*4290*/  IMAD.SHL.U32 R0, R3.reuse, 0x800, RZ ;  /* 0x0000080003007824 */ /* 0x040fe200078e00ff */
[----:B------:R-:W0:Y:S01]  /*42a0*/  LDC R39, c[0x0][0x248] ;  /* 0x00009200ff277b82 */ /* 0x000e220000000800 */
[----:B------:R-:W-:Y:S01]  /*42b0*/  IMAD.SHL.U32 R3, R3, 0x10, RZ ;  /* 0x0000001003037824 */ /* 0x000fe200078e00ff */
[----:B------:R-:W-:Y:S01]  /*42c0*/  LOP3.LUT R4, R25, 0x70, R4, 0xf8, !PT ;  /* 0x0000007019047812 */ /* 0x000fe200078ef804 */
[----:B------:R-:W-:Y:S01]  /*42d0*/  ULDC.64 UR6, c[0x0][0x228] ;  /* 0x00008a0000067ab9 */ /* 0x000fe20000000a00 */
[----:B------:R-:W-:Y:S01]  /*42e0*/  LOP3.LUT R5, R2, 0x60, R5, 0xf8, !PT ;  /* 0x0000006002057812 */ /* 0x000fe200078ef805 */
[----:B------:R-:W-:Y:S01]  /*42f0*/  ULEA UR5, UR4, UR12, 0x4 ;  /* 0x0000000c04057291 */ /* 0x000fe2000f8e203f */
[----:B------:R-:W-:Y:S01]  /*4300*/  LOP3.LUT R0, R0, 0x3000, RZ, 0xc0, !PT ;  /* 0x0000300000007812 */ /* 0x000fe200078ec0ff */
[----:B------:R-:W-:Y:S01]  /*4310*/  USHF.R.U32.HI UR4, URZ, 0x2, UR4 ;  /* 0x000000023f047899 */ /* 0x000fe20008011604 */
[----:B------:R-:W-:-:S02]  /*4320*/  LOP3.LUT R4, R5, R4, RZ, 0x3c, !PT ;  /* 0x0000000405047212 */ /* 0x000fc400078e3cff */
[----:B------:R-:W-:Y:S02]  /*4330*/  LOP3.LUT R0, R0, 0x7f0, R3, 0xf8, !PT ;  /* 0x000007f000007812 */ /* 0x000fe400078ef803 */
[----:B------:R-:W-:Y:S02]  /*4340*/  ISETP.GE.AND P0, PT, R70, UR6, PT ;  /* 0x0000000646007c0c */ /* 0x000fe4000bf06270 */
[----:B------:R1:W-:Y:S01]  /*4350*/  STS.128 [R4+UR5], R32 ;  /* 0x0000002004007988 */ /* 0x0003e20008000c05 */
[----:B------:R-:W-:Y:S01]  /*4360*/  LOP3.LUT R36, R0, UR4, RZ, 0x3c, !PT ;  /* 0x0000000400247c12 */ /* 0x000fe2000f8e3cff */
[----:B------:R-:W-:Y:S01]  /*4370*/  ULDC UR4, c[0x0][0x244] ;  /* 0x0000910000047ab9 */ /* 0x000fe20000000800 */
[----:B------:R-:W-:Y:S01]  /*4380*/  ISETP.LT.AND P1, PT, R6, UR7, !P0 ;  /* 0x0000000706007c0c */ /* 0x000fe2000c721270 */
[----:B------:R-:W-:Y:S01]  /*4390*/  STS.128 [R4+UR5+0x400], R80 ;  /* 0x0004005004007988 */ /* 0x000fe20008000c05 */
[----:B------:R-:W-:Y:S01]  /*43a0*/  LOP3.LUT R37, R36, 0x40, RZ, 0x3c, !PT ;  /* 0x0000004024257812 */ /* 0x000fe200078e3cff */
[----:B------:R-:W-:Y:S01]  /*43b0*/  IMAD R0, R70, UR4, RZ ;  /* 0x0000000446007c24 */ /* 0x000fe2000f8e02ff */
[C---:B------:R-:W-:Y:S01]  /*43c0*/  ISETP.LT.AND P5, PT, R7.reuse, UR7, !P0 ;  /* 0x0000000707007c0c */ /* 0x040fe2000c7a1270 */
[----:B------:R-:W-:Y:S01]  /*43d0*/  STS.128 [R4+UR5+0x80], R76 ;  /* 0x0000804c04007988 */ /* 0x000fe20008000c05 */
[----:B------:R-:W-:Y:S01]  /*43e0*/  ISETP.LT.AND P4, PT, R8, UR7, !P0 ;  /* 0x0000000708007c0c */ /* 0x000fe2000c781270 */
[----:B0-----:R-:W-:-:S02]  /*43f0*/  IMAD R5, R7, R39, RZ ;  /* 0x0000002707057224 */ /* 0x001fc400078e02ff */
[----:B------:R0:W-:Y:S01]  /*4400*/  STS.128 [R4+UR5+0x480], R72 ;  /* 0x0004804804007988 */ /* 0x0001e20008000c05 */
[----:B------:R-:W-:Y:S01]  /*4410*/  ULDC.64 UR4, c[0x0][0x220] ;  /* 0x0000880000047ab9 */ /* 0x000fe20000000a00 */
[-C--:B------:R-:W-:Y:S01]  /*4420*/  IMAD R8, R8, R39.reuse, RZ ;  /* 0x0000002708087224 */ /* 0x080fe200078e02ff */
[----:B------:R-:W-:Y:S01]  /*4430*/  BAR.SYNC.DEFER_BLOCKING 0x0 ;  /* 0x0000000000007b1d */ /* 0x000fe20000010000 */
[----:B-1----:R-:W-:Y:S01]  /*4440*/  IMAD R32, R6, R39, RZ ;  /* 0x0000002706207224 */ /* 0x002fe200078e02ff */
[----:B------:R-:W-:-:S04]  /*4450*/  LEA R33, P2, R0, UR4, 0x1 ;  /* 0x0000000400217c11 */ /* 0x000fc8000f8408ff */
[----:B------:R-:W-:Y:S02]  /*4460*/  LEA.HI.X.SX32 R35, R0, UR5, 0x1, P2 ;  /* 0x0000000500237c11 */ /* 0x000fe400090f0eff */
[----:B------:R-:W-:-:S04]  /*4470*/  LEA R2, P2, R32, R33, 0x1 ;  /* 0x0000002120027211 */ /* 0x000fc800078408ff */
[----:B------:R-:W-:Y:S01]  /*4480*/  LEA.HI.X.SX32 R3, R32, R35, 0x1, P2 ;  /* 0x0000002320037211 */ /* 0x000fe200010f0eff */
[----:B------:R-:W-:Y:S01]  /*4490*/  IMAD R32, R39, 0x40, R32 ;  /* 0x0000004027207824 */ /* 0x000fe200078e0220 */
[CC--:B0-----:R-:W-:Y:S02]  /*44a0*/  LEA R4, P3, R5.reuse, R33.reuse, 0x1 ;  /* 0x0000002105047211 */ /* 0x0c1fe400078608ff */
[C---:B------:R-:W-:Y:S02]  /*44b0*/  LEA R6, P2, R8.reuse, R33, 0x1 ;  /* 0x0000002108067211 */ /* 0x040fe400078408ff */
[-C--:B------:R-:W-:Y:S02]  /*44c0*/  LEA.HI.X.SX32 R5, R5, R35.reuse, 0x1, P3 ;  /* 0x0000002305057211 */ /* 0x080fe400018f0eff */
[----:B------:R-:W-:Y:S02]  /*44d0*/  LEA.HI.X.SX32 R7, R8, R35, 0x1, P2 ;  /* 0x0000002308077211 */ /* 0x000fe400010f0eff */
[C---:B------:R-:W-:Y:S01]  /*44e0*/  ISETP.LT.AND P3, PT, R10.reuse, UR7, !P0 ;  /* 0x000000070a007c0c */ /* 0x040fe2000c761270 */
[-C--:B------:R-:W-:Y:S01]  /*44f0*/  IMAD R10, R10, R39.reuse, RZ ;  /* 0x000000270a0a7224 */ /* 0x080fe200078e02ff */
[----:B------:R-:W0:Y:S01]  /*4500*/  LDS.128 R28, [R36+UR12] ;  /* 0x0000000c241c7984 */ /* 0x000e220008000c00 */
[C---:B------:R-:W-:Y:S01]  /*4510*/  ISETP.LT.AND P2, PT, R11.reuse, UR7, !P0 ;  /* 0x000000070b007c0c */ /* 0x040fe2000c741270 */
[----:B------:R-:W-:-:S02]  /*4520*/  IMAD R11, R11, R39, RZ ;  /* 0x000000270b0b7224 */ /* 0x000fc400078e02ff */
[----:B------:R-:W1:Y:S03]  /*4530*/  LDS.128 R24, [R37+UR12] ;  /* 0x0000000c25187984 */ /* 0x000e660008000c00 */
[----:B------:R-:W-:Y:S01]  /*4540*/  LEA R8, P6, R11, R33, 0x1 ;  /* 0x000000210b087211 */ /* 0x000fe200078c08ff */
[----:B0-----:R0:W-:Y:S01]  /*4550*/  @P1 STG.E.U16 desc[UR14][R2.64], R28 ;  /* 0x0000001c02001986 */ /* 0x0011e2000c10150e */
[C---:B------:R-:W-:Y:S01]  /*4560*/  ISETP.LT.AND P1, PT, R9.reuse, UR7, !P0 ;  /* 0x0000000709007c0c */ /* 0x040fe2000c721270 */
[----:B------:R-:W-:Y:S01]  /*4570*/  IMAD R9, R9, R39, RZ ;  /* 0x0000002709097224 */ /* 0x000fe200078e02ff */
[----:B------:R-:W-:Y:S01]  /*4580*/  PRMT R0, R29, 0x7632, R0 ;  /* 0x000076321d007816 */ /* 0x000fe20000000000 */
[----:B-1----:R1:W-:Y:S01]  /*4590*/  @P5 STG.E.U16 desc[UR14][R4.64], R24 ;  /* 0x0000001804005986 */ /* 0x0023e2000c10150e */
[----:B0-----:R-:W-:Y:S02]  /*45a0*/  PRMT R3, R28, 0x7632, R3 ;  /* 0x000076321c037816 */ /* 0x001fe40000000003 */
[----:B------:R-:W-:-:S02]  /*45b0*/  LEA R2, P5, R9, R33, 0x1 ;  /* 0x0000002109027211 */ /* 0x000fc400078a08ff */
[----:B-1----:R-:W-:Y:S01]  /*45c0*/  PRMT R24, R24, 0x7632, R24 ;  /* 0x0000763218187816 */ /* 0x002fe20000000018 */
[----:B------:R0:W-:Y:S01]  /*45d0*/  @P4 STG.E.U16 desc[UR14][R6.64], R3 ;  /* 0x0000000306004986 */ /* 0x0001e2000c10150e */
[----:B------:R-:W-:-:S04]  /*45e0*/  LEA R4, P4, R10, R33, 0x1 ;  /* 0x000000210a047211 */ /* 0x000fc800078808ff */
[----:B------:R-:W-:Y:S02]  /*45f0*/  LEA.HI.X.SX32 R5, R10, R35, 0x1, P4 ;  /* 0x000000230a057211 */ /* 0x000fe400020f0eff */
[C---:B------:R-:W-:Y:S01]  /*4600*/  ISETP.LT.AND P4, PT, R13.reuse, UR7, !P0 ;  /* 0x000000070d007c0c */ /* 0x040fe2000c781270 */
[----:B------:R-:W-:Y:S01]  /*4610*/  IMAD R13, R13, R39, RZ ;  /* 0x000000270d0d7224 */ /* 0x000fe200078e02ff */
[-C--:B0-----:R-:W-:Y:S02]  /*4620*/  LEA.HI.X.SX32 R3, R9, R35.reuse, 0x1, P5 ;  /* 0x0000002309037211 */ /* 0x081fe400028f0eff */
[----:B------:R-:W-:Y:S02]  /*4630*/  LEA.HI.X.SX32 R9, R11, R35, 0x1, P6 ;  /* 0x000000230b097211 */ /* 0x000fe400030f0eff */
[----:B------:R-:W-:Y:S01]  /*4640*/  ISETP.LT.AND P5, PT, R22, UR7, !P0 ;  /* 0x0000000716007c0c */ /* 0x000fe2000c7a1270 */
[----:B------:R0:W-:Y:S01]  /*4650*/  @P1 STG.E.U16 desc[UR14][R2.64], R24 ;  /* 0x0000001802001986 */ /* 0x0001e2000c10150e */
[C---:B------:R-:W-:Y:S01]  /*4660*/  ISETP.LT.AND P1, PT, R12.reuse, UR7, !P0 ;  /* 0x000000070c007c0c */ /* 0x040fe2000c721270 */
[----:B------:R-:W-:-:S02]  /*4670*/  IMAD R12, R12, R39, RZ ;  /* 0x000000270c0c7224 */ /* 0x000fc400078e02ff */
[----:B------:R1:W-:Y:S03]  /*4680*/  @P3 STG.E.U16 desc[UR14][R4.64], R29 ;  /* 0x0000001d04003986 */ /* 0x0003e6000c10150e */
[----:B------:R-:W-:Y:S01]  /*4690*/  LEA R6, P3, R12, R33, 0x1 ;  /* 0x000000210c067211 */ /* 0x000fe200078608ff */
[----:B------:R2:W-:Y:S01]  /*46a0*/  @P2 STG.E.U16 desc[UR14][R8.64], R25 ;  /* 0x0000001908002986 */ /* 0x0005e2000c10150e */
[C---:B------:R-:W-:Y:S01]  /*46b0*/  ISETP.LT.AND P2, PT, R14.reuse, UR7, !P0 ;  /* 0x000000070e007c0c */ /* 0x040fe2000c741270 */
[----:B------:R-:W-:Y:S01]  /*46c0*/  IMAD R14, R14, R39, RZ ;  /* 0x000000270e0e7224 */ /* 0x000fe200078e02ff */
[----:B------:R-:W-:Y:S02]  /*46d0*/  LEA.HI.X.SX32 R7, R12, R35, 0x1, P3 ;  /* 0x000000230c077211 */ /* 0x000fe400018f0eff */
[----:B0-----:R-:W-:Y:S02]  /*46e0*/  LEA R2, P6, R13, R33, 0x1 ;  /* 0x000000210d027211 */ /* 0x001fe400078c08ff */
[----:B------:R-:W-:Y:S01]  /*46f0*/  ISETP.LT.AND P3, PT, R15, UR7, !P0 ;  /* 0x000000070f007c0c */ /* 0x000fe2000c761270 */
[----:B------:R0:W-:Y:S01]  /*4700*/  @P1 STG.E.U16 desc[UR14][R6.64], R0 ;  /* 0x0000000006001986 */ /* 0x0001e2000c10150e */
[----:B-1----:R-:W-:Y:S01]  /*4710*/  PRMT R5, R25, 0x7632, R5 ;  /* 0x0000763219057816 */ /* 0x002fe20000000005 */
[----:B------:R-:W-:Y:S01]  /*4720*/  IMAD R15, R15, R39, RZ ;  /* 0x000000270f0f7224 */ /* 0x000fe200078e02ff */
[----:B------:R-:W-:-:S02]  /*4730*/  LEA.HI.X.SX32 R3, R13, R35, 0x1, P6 ;  /* 0x000000230d037211 */ /* 0x000fc400030f0eff */
[-C--:B------:R-:W-:Y:S02]  /*4740*/  LEA R4, P1, R14, R33.reuse, 0x1 ;  /* 0x000000210e047211 */ /* 0x080fe400078208ff */
[----:B------:R-:W-:Y:S01]  /*4750*/  ISETP.LT.AND P6, PT, R17, UR7, !P0 ;  /* 0x0000000711007c0c */ /* 0x000fe2000c7c1270 */
[----:B------:R1:W-:Y:S01]  /*4760*/  @P4 STG.E.U16 desc[UR14][R2.64], R5 ;  /* 0x0000000502004986 */ /* 0x0003e2000c10150e */
[----:B--2---:R-:W-:Y:S01]  /*4770*/  LEA R8, P4, R15, R33, 0x1 ;  /* 0x000000210f087211 */ /* 0x004fe200078808ff */
[----:B------:R-:W-:Y:S01]  /*4780*/  IMAD R17, R17, R39, RZ ;  /* 0x0000002711117224 */ /* 0x000fe200078e02ff */
[----:B0-----:R-:W-:Y:S02]  /*4790*/  PRMT R0, R30, 0x7632, R0 ;  /* 0x000076321e007816 */ /* 0x001fe40000000000 */
[----:B------:R-:W-:Y:S02]  /*47a0*/  LEA.HI.X.SX32 R9, R15, R35, 0x1, P4 ;  /* 0x000000230f097211 */ /* 0x000fe400020f0eff */
[----:B------:R-:W-:-:S02]  /*47b0*/  ISETP.LT.AND P4, PT, R23, UR7, !P0 ;  /* 0x0000000717007c0c */ /* 0x000fc4000c781270 */
[----:B-1----:R-:W-:Y:S02]  /*47c0*/  LEA.HI.X.SX32 R5, R14, R35, 0x1, P1 ;  /* 0x000000230e057211 */ /* 0x002fe400008f0eff */
[C---:B------:R-:W-:Y:S01]  /*47d0*/  ISETP.LT.AND P1, PT, R16.reuse, UR7, !P0 ;  /* 0x0000000710007c0c */ /* 0x040fe2000c721270 */
[----:B------:R-:W-:Y:S02]  /*47e0*/  IMAD R16, R16, R39, RZ ;  /* 0x0000002710107224 */ /* 0x000fe400078e02ff */
[----:B------:R-:W-:Y:S03]  /*47f0*/  @P2 STG.E.U16 desc[UR14][R4.64], R30 ;  /* 0x0000001e04002986 */ /* 0x000fe6000c10150e */
[----:B------:R-:W-:Y:S01]  /*4800*/  LEA R12, P2, R16, R33, 0x1 ;  /* 0x00000021100c7211 */ /* 0x000fe200078408ff */
[----:B------:R-:W-:Y:S01]  /*4810*/  @P3 STG.E.U16 desc[UR14][R8.64], R26 ;  /* 0x0000001a08003986 */ /* 0x000fe2000c10150e */
[C---:B------:R-:W-:Y:S01]  /*4820*/  ISETP.LT.AND P3, PT, R18.reuse, UR7, !P0 ;  /* 0x0000000712007c0c */ /* 0x040fe2000c761270 */
[----:B------:R-:W-:Y:S01]  /*4830*/  IMAD R18, R18, R39, RZ ;  /* 0x0000002712127224 */ /* 0x000fe200078e02ff */
[----:B------:R-:W-:Y:S01]  /*4840*/  LEA.HI.X.SX32 R13, R16, R35, 0x1, P2 ;  /* 0x00000023100d7211 */ /* 0x000fe200010f0eff */
[----:B------:R-:W0:Y:S01]  /*4850*/  LDS.128 R4, [R36+UR12+0x800] ;  /* 0x0008000c24047984 */ /* 0x000e220008000c00 */
[----:B------:R-:W-:-:S03]  /*4860*/  LEA R2, P2, R17, R33, 0x1 ;  /* 0x0000002111027211 */ /* 0x000fc600078408ff */
[----:B------:R1:W-:Y:S01]  /*4870*/  @P1 STG.E.U16 desc[UR14][R12.64], R0 ;  /* 0x000000000c001986 */ /* 0x0003e2000c10150e */
[C---:B------:R-:W-:Y:S02]  /*4880*/  LEA R14, P1, R18.reuse, R33, 0x1 ;  /* 0x00000021120e7211 */ /* 0x040fe400078208ff */
[----:B------:R-:W-:Y:S01]  /*4890*/  LEA.HI.X.SX32 R3, R17, R35, 0x1, P2 ;  /* 0x0000002311037211 */ /* 0x000fe200010f0eff */
[----:B------:R-:W2:Y:S01]  /*48a0*/  LDS.128 R8, [R37+UR12+0x800] ;  /* 0x0008000c25087984 */ /* 0x000ea20008000c00 */
[C---:B------:R-:W-:Y:S01]  /*48b0*/  ISETP.LT.AND P2, PT, R19.reuse, UR7, !P0 ;  /* 0x0000000713007c0c */ /* 0x040fe2000c741270 */
[----:B------:R-:W-:Y:S01]  /*48c0*/  IMAD R19, R19, R39, RZ ;  /* 0x0000002713137224 */ /* 0x000fe200078e02ff */
[----:B------:R-:W-:Y:S02]  /*48d0*/  LEA.HI.X.SX32 R15, R18, R35, 0x1, P1 ;  /* 0x00000023120f7211 */ /* 0x000fe400008f0eff */
[----:B-1----:R-:W-:Y:S01]  /*48e0*/  PRMT R13, R26, 0x7632, R13 ;  /* 0x000076321a0d7816 */ /* 0x002fe2000000000d */
[----:B------:R-:W-:Y:S01]  /*48f0*/  IMAD R0, R20, R39, RZ ;  /* 0x0000002714007224 */ /* 0x000fe200078e02ff */
[----:B------:R-:W-:-:S03]  /*4900*/  LEA R12, P1, R19, R33, 0x1 ;  /* 0x00000021130c7211 */ /* 0x000fc600078208ff */
[----:B------:R1:W-:Y:S01]  /*4910*/  @P6 STG.E.U16 desc[UR14][R2.64], R13 ;  /* 0x0000000d02006986 */ /* 0x0003e2000c10150e */
[----:B------:R-:W-:-:S03]  /*4920*/  ISETP.LT.AND P6, PT, R20, UR7, !P0 ;  /* 0x0000000714007c0c */ /* 0x000fc6000c7c1270 */
[----:B------:R3:W-:Y:S01]  /*4930*/  @P3 STG.E.U16 desc[UR14][R14.64], R31 ;  /* 0x0000001f0e003986 */ /* 0x0007e2000c10150e */
[----:B------:R-:W-:-:S04]  /*4940*/  LEA R16, P3, R0, R33, 0x1 ;  /* 0x0000002100107211 */ /* 0x000fc800078608ff */
[-C--:B------:R-:W-:Y:S01]  /*4950*/  LEA.HI.X.SX32 R17, R0, R35.reuse, 0x1, P3 ;  /* 0x0000002300117211 */ /* 0x080fe200018f0eff */
[----:B------:R-:W-:Y:S01]  /*4960*/  IMAD R0, R39, 0x4, R32 ;  /* 0x0000000427007824 */ /* 0x000fe200078e0220 */
[----:B-1----:R-:W-:Y:S02]  /*4970*/  LEA.HI.X.SX32 R13, R19, R35, 0x1, P1 ;  /* 0x00000023130d7211 */ /* 0x002fe400008f0eff */
[C---:B------:R-:W-:Y:S01]  /*4980*/  ISETP.LT.AND P1, PT, R21.reuse, UR7, !P0 ;  /* 0x0000000715007c0c */ /* 0x040fe2000c721270 */
[----:B------:R-:W-:Y:S01]  /*4990*/  IMAD R21, R21, R39, RZ ;  /* 0x0000002715157224 */ /* 0x000fe200078e02ff */
[----:B------:R-:W-:Y:S01]  /*49a0*/  PRMT R3, R31, 0x7632, R3 ;  /* 0x000076321f037816 */ /* 0x000fe20000000003 */
[----:B------:R1:W-:Y:S01]  /*49b0*/  @P2 STG.E.U16 desc[UR14][R12.64], R27 ;  /* 0x0000001b0c002986 */ /* 0x0003e2000c10150e */
[----:B------:R-:W-:Y:S01]  /*49c0*/  IMAD R18, R39, 0x4, R0 ;  /* 0x0000000427127824 */ /* 0x000fe200078e0200 */
[----:B------:R-:W-:Y:S02]  /*49d0*/  ISETP.LT.AND P2, PT, R56, UR7, !P0 ;  /* 0x0000000738007c0c */ /* 0x000fe4000c741270 */
[-C--:B------:R-:W-:Y:S01]  /*49e0*/  LEA R2, P3, R21, R33.reuse, 0x1 ;  /* 0x0000002115027211 */ /* 0x080fe200078608ff */
[----:B------:R4:W-:Y:S01]  /*49f0*/  @P6 STG.E.U16 desc[UR14][R16.64], R3 ;  /* 0x0000000310006986 */ /* 0x0009e2000c10150e */
[----:B---3--:R-:W-:-:S04]  /*4a00*/  LEA R14, P6, R32, R33, 0x1 ;  /* 0x00000021200e7211 */ /* 0x008fc800078c08ff */
[----:B------:R-:W-:Y:S02]  /*4a10*/  LEA.HI.X.SX32 R15, R32, R35, 0x1, P6 ;  /* 0x00000023200f7211 */ /* 0x000fe400030f0eff */
[----:B-1----:R-:W-:Y:S02]  /*4a20*/  PRMT R13, R27, 0x7632, R13 ;  /* 0x000076321b0d7816 */ /* 0x002fe4000000000d */
[----:B------:R-:W-:Y:S02]  /*4a30*/  LEA R12, P6, R0, R33, 0x1 ;  /* 0x00000021000c7211 */ /* 0x000fe400078c08ff */
[----:B----4-:R-:W-:Y:S02]  /*4a40*/  LEA.HI.X.SX32 R3, R21, R35, 0x1, P3 ;  /* 0x0000002315037211 */ /* 0x010fe400018f0eff */
[----:B------:R-:W-:-:S03]  /*4a50*/  ISETP.LT.AND P3, PT, R57, UR7, !P0 ;  /* 0x0000000739007c0c */ /* 0x000fc6000c761270 */
[----:B------:R1:W-:Y:S01]  /*4a60*/  @P1 STG.E.U16 desc[UR14][R2.64], R13 ;  /* 0x0000000d02001986 */ /* 0x0003e2000c10150e */
[----:B------:R-:W-:-:S03]  /*4a70*/  ISETP.LT.AND P1, PT, R58, UR7, !P0 ;  /* 0x000000073a007c0c */ /* 0x000fc6000c721270 */
[----:B0-----:R2:W-:Y:S01]  /*4a80*/  @P5 STG.E.U16 desc[UR14][R14.64], R4 ;  /* 0x000000040e005986 */ /* 0x0015e2000c10150e */
[----:B------:R-:W-:Y:S02]  /*4a90*/  ISETP.LT.AND P5, PT, R59, UR7, !P0 ;  /* 0x000000073b007c0c */ /* 0x000fe4000c7a1270 */
[----:B-1----:R-:W-:Y:S01]  /*4aa0*/  LEA.HI.X.SX32 R13, R0, R35, 0x1, P6 ;  /* 0x00000023000d7211 */ /* 0x002fe200030f0eff */
[C---:B------:R-:W-:Y:S01]  /*4ab0*/  IMAD R0, R39.reuse, 0x4, R18 ;  /* 0x0000000427007824 */ /* 0x040fe200078e0212 */
[----:B------:R-:W-:Y:S02]  /*4ac0*/  LEA R16, P6, R18, R33, 0x1 ;  /* 0x0000002112107211 */ /* 0x000fe400078c08ff */
[----:B--2---:R-:W-:Y:S01]  /*4ad0*/  PRMT R15, R8, 0x7632, R15 ;  /* 0x00007632080f7816 */ /* 0x004fe2000000000f */
[----:B------:R0:W-:Y:S01]  /*4ae0*/  @P4 STG.E.U16 desc[UR14][R12.64], R8 ;  /* 0x000000080c004986 */ /* 0x0001e2000c10150e */
[----:B------:R-:W-:Y:S01]  /*4af0*/  LEA.HI.X.SX32 R17, R18, R35, 0x1, P6 ;  /* 0x0000002312117211 */ /* 0x000fe200030f0eff */
[----:B------:R-:W-:Y:S01]  /*4b00*/  IMAD R18, R39, 0x4, R0 ;  /* 0x0000000427127824 */ /* 0x000fe200078e0200 */
[----:B------:R-:W-:-:S02]  /*4b10*/  LEA R2, P6, R0, R33, 0x1 ;  /* 0x0000002100027211 */ /* 0x000fc400078c08ff */
[----:B------:R-:W-:Y:S02]  /*4b20*/  ISETP.LT.AND P4, PT, R60, UR7, !P0 ;  /* 0x000000073c007c0c */ /* 0x000fe4000c781270 */
[----:B------:R-:W-:Y:S01]  /*4b30*/  LEA.HI.X.SX32 R3, R0, R35, 0x1, P6 ;  /* 0x0000002300037211 */ /* 0x000fe200030f0eff */
[----:B------:R-:W-:Y:S01]  /*4b40*/  IMAD R0, R39, 0x4, R18 ;  /* 0x0000000427007824 */ /* 0x000fe200078e0212 */
[----:B0-----:R-:W-:-:S03]  /*4b50*/  PRMT R13, R4, 0x7632, R13 ;  /* 0x00007632040d7816 */ /* 0x001fc6000000000d */
[----:B------:R-:W-:Y:S01]  /*4b60*/  IMAD R4, R39, 0x4, R0 ;  /* 0x0000000427047824 */ /* 0x000fe200078e0200 */
[-C--:B------:R-:W-:Y:S01]  /*4b70*/  LEA R12, P6, R0, R33.reuse, 0x1 ;  /* 0x00000021000c7211 */ /* 0x080fe200078c08ff */
[----:B------:R0:W-:Y:S01]  /*4b80*/  @P2 STG.E.U16 desc[UR14][R16.64], R13 ;  /* 0x0000000d10002986 */ /* 0x0001e2000c10150e */
[----:B------:R-:W-:-:S03]  /*4b90*/  LEA R14, P2, R18, R33, 0x1 ;  /* 0x00000021120e7211 */ /* 0x000fc600078408ff */
[----:B------:R1:W-:Y:S01]  /*4ba0*/  @P3 STG.E.U16 desc[UR14][R2.64], R15 ;  /* 0x0000000f02003986 */ /* 0x0003e2000c10150e */
[----:B------:R-:W-:Y:S02]  /*4bb0*/  ISETP.LT.AND P3, PT, R61, UR7, !P0 ;  /* 0x000000073d007c0c */ /* 0x000fe4000c761270 */
[----:B0-----:R-:W-:Y:S01]  /*4bc0*/  LEA.HI.X.SX32 R13, R0, R35, 0x1, P6 ;  /* 0x00000023000d7211 */ /* 0x001fe200030f0eff */
[C---:B------:R-:W-:Y:S01]  /*4bd0*/  IMAD R0, R39.reuse, 0x4, R4 ;  /* 0x0000000427007824 */ /* 0x040fe200078e0204 */
[----:B------:R-:W-:Y:S02]  /*4be0*/  LEA R16, P6, R4, R33, 0x1 ;  /* 0x0000002104107211 */ /* 0x000fe400078c08ff */
[-C--:B-1----:R-:W-:Y:S01]  /*4bf0*/  LEA.HI.X.SX32 R15, R18, R35.reuse, 0x1, P2 ;  /* 0x00000023120f7211 */ /* 0x082fe200010f0eff */
[----:B------:R-:W-:Y:S01]  /*4c00*/  IMAD R8, R39, 0x4, R0 ;  /* 0x0000000427087824 */ /* 0x000fe200078e0200 */
[----:B------:R-:W-:Y:S02]  /*4c10*/  LEA.HI.X.SX32 R17, R4, R35, 0x1, P6 ;  /* 0x0000002304117211 */ /* 0x000fe400030f0eff */
[----:B------:R-:W-:Y:S01]  /*4c20*/  PRMT R3, R5, 0x7632, R3 ;  /* 0x0000763205037816 */ /* 0x000fe20000000003 */
[----:B------:R0:W-:Y:S01]  /*4c30*/  @P1 STG.E.U16 desc[UR14][R14.64], R5 ;  /* 0x000000050e001986 */ /* 0x0001e2000c10150e */
[----:B------:R-:W-:-:S02]  /*4c40*/  LEA R2, P6, R0, R33, 0x1 ;  /* 0x0000002100027211 */ /* 0x000fc400078c08ff */
[----:B------:R-:W-:Y:S01]  /*4c50*/  ISETP.LT.AND P2, PT, R62, UR7, !P0 ;  /* 0x000000073e007c0c */ /* 0x000fe2000c741270 */
[----:B------:R-:W-:Y:S01]  /*4c60*/  @P5 STG.E.U16 desc[UR14][R12.64], R9 ;  /* 0x000000090c005986 */ /* 0x000fe2000c10150e */
[----:B------:R-:W-:Y:S02]  /*4c70*/  ISETP.LT.AND P1, PT, R63, UR7, !P0 ;  /* 0x000000073f007c0c */ /* 0x000fe4000c721270 */
[----:B------:R-:W-:Y:S01]  /*4c80*/  ISETP.LT.AND P5, PT, R64, UR7, !P0 ;  /* 0x0000000740007c0c */ /* 0x000fe2000c7a1270 */
[----:B------:R1:W-:Y:S01]  /*4c90*/  @P4 STG.E.U16 desc[UR14][R16.64], R3 ;  /* 0x0000000310004986 */ /* 0x0003e2000c10150e */
[----:B------:R-:W-:Y:S02]  /*4ca0*/  ISETP.LT.AND P4, PT, R65, UR7, !P0 ;  /* 0x0000000741007c0c */ /* 0x000fe4000c781270 */
[----:B0-----:R-:W-:Y:S02]  /*4cb0*/  PRMT R14, R9, 0x7632, R14 ;  /* 0x00007632090e7816 */ /* 0x001fe4000000000e */
[----:B-1----:R-:W-:Y:S01]  /*4cc0*/  LEA.HI.X.SX32 R3, R0, R35, 0x1, P6 ;  /* 0x0000002300037211 */ /* 0x002fe200030f0eff */
[----:B------:R-:W-:Y:S01]  /*4cd0*/  IMAD R0, R39, 0x4, R8 ;  /* 0x0000000427007824 */ /* 0x000fe200078e0208 */
[----:B------:R-:W-:-:S03]  /*4ce0*/  LEA R4, P6, R8, R33, 0x1 ;  /* 0x0000002108047211 */ /* 0x000fc600078c08ff */
[C---:B------:R-:W-:Y:S01]  /*4cf0*/  IMAD R13, R39.reuse, 0x4, R0 ;  /* 0x00000004270d7824 */ /* 0x040fe200078e0200 */
[----:B------:R-:W-:Y:S01]  /*4d00*/  LEA.HI.X.SX32 R5, R8, R35, 0x1, P6 ;  /* 0x0000002308057211 */ /* 0x000fe200030f0eff */
[----:B------:R0:W-:Y:S01]  /*4d10*/  @P3 STG.E.U16 desc[UR14][R2.64], R14 ;  /* 0x0000000e02003986 */ /* 0x0001e2000c10150e */
[----:B------:R-:W-:Y:S01]  /*4d20*/  LEA R8, P6, R0, R33, 0x1 ;  /* 0x0000002100087211 */ /* 0x000fe200078c08ff */
[C---:B------:R-:W-:Y:S01]  /*4d30*/  IMAD R15, R39.reuse, 0x4, R13 ;  /* 0x00000004270f7824 */ /* 0x040fe200078e020d */
[----:B------:R-:W-:Y:S01]  /*4d40*/  ISETP.LT.AND P3, PT, R66, UR7, !P0 ;  /* 0x0000000742007c0c */ /* 0x000fe2000c761270 */
[----:B------:R1:W-:Y:S01]  /*4d50*/  @P2 STG.E.U16 desc[UR14][R4.64], R6 ;  /* 0x0000000604002986 */ /* 0x0003e2000c10150e */
[----:B------:R-:W-:Y:S01]  /*4d60*/  LEA.HI.X.SX32 R9, R0, R35, 0x1, P6 ;  /* 0x0000002300097211 */ /* 0x000fe200030f0eff */
[----:B------:R-:W-:Y:S01]  /*4d70*/  IMAD R0, R39, 0x4, R15 ;  /* 0x0000000427007824 */ /* 0x000fe200078e020f */
[-C--:B------:R-:W-:Y:S02]  /*4d80*/  LEA R12, P6, R13, R33.reuse, 0x1 ;  /* 0x000000210d0c7211 */ /* 0x080fe400078c08ff */
[----:B------:R-:W-:Y:S01]  /*4d90*/  ISETP.LT.AND P2, PT, R67, UR7, !P0 ;  /* 0x0000000743007c0c */ /* 0x000fe2000c741270 */
[----:B------:R2:W-:Y:S01]  /*4da0*/  @P1 STG.E.U16 desc[UR14][R8.64], R10 ;  /* 0x0000000a08001986 */ /* 0x0005e2000c10150e */
[----:B------:R-:W-:Y:S01]  /*4db0*/  IMAD R17, R39, 0x4, R0 ;  /* 0x0000000427117824 */ /* 0x000fe200078e0200 */
[----:B0-----:R-:W-:-:S02]  /*4dc0*/  LEA R2, P1, R15, R33, 0x1 ;  /* 0x000000210f027211 */ /* 0x001fc400078208ff */
[----:B------:R-:W-:Y:S01]  /*4dd0*/  LEA.HI.X.SX32 R13, R13, R35, 0x1, P6 ;  /* 0x000000230d0d7211 */ /* 0x000fe200030f0eff */
[----:B------:R-:W-:Y:S01]  /*4de0*/  IMAD R18, R39, 0x4, R17 ;  /* 0x0000000427127824 */ /* 0x000fe200078e0211 */
[C---:B------:R-:W-:Y:S02]  /*4df0*/  LEA R14, P6, R0.reuse, R33, 0x1 ;  /* 0x00000021000e7211 */ /* 0x040fe400078c08ff */
[----:B------:R-:W-:Y:S02]  /*4e00*/  LEA.HI.X.SX32 R3, R15, R35, 0x1, P1 ;  /* 0x000000230f037211 */ /* 0x000fe400008f0eff */
[----:B-1----:R-:W-:Y:S02]  /*4e10*/  LEA R4, P1, R17, R33, 0x1 ;  /* 0x0000002111047211 */ /* 0x002fe400078208ff */
[----:B------:R-:W-:Y:S01]  /*4e20*/  LEA.HI.X.SX32 R15, R0, R35, 0x1, P6 ;  /* 0x00000023000f7211 */ /* 0x000fe200030f0eff */
[----:B------:R-:W-:Y:S01]  /*4e30*/  IMAD R0, R39, 0x4, R18 ;  /* 0x0000000427007824 */ /* 0x000fe200078e0212 */
[----:B------:R-:W-:-:S02]  /*4e40*/  LEA R16, P6, R18, R33, 0x1 ;  /* 0x0000002112107211 */ /* 0x000fc400078c08ff */
[-C--:B------:R-:W-:Y:S02]  /*4e50*/  LEA.HI.X.SX32 R5, R17, R35.reuse, 0x1, P1 ;  /* 0x0000002311057211 */ /* 0x080fe400008f0eff */
[----:B------:R-:W-:Y:S02]  /*4e60*/  ISETP.LT.AND P1, PT, R68, UR7, !P0 ;  /* 0x0000000744007c0c */ /* 0x000fe4000c721270 */
[----:B------:R-:W-:Y:S02]  /*4e70*/  ISETP.LT.AND P0, PT, R69, UR7, !P0 ;  /* 0x0000000745007c0c */ /* 0x000fe4000c701270 */
[----:B------:R-:W-:Y:S02]  /*4e80*/  LEA.HI.X.SX32 R17, R18, R35, 0x1, P6 ;  /* 0x0000002312117211 */ /* 0x000fe400030f0eff */
[----:B--2---:R-:W-:Y:S02]  /*4e90*/  LEA R8, P6, R0, R33, 0x1 ;  /* 0x0000002100087211 */ /* 0x004fe400078c08ff */
[----:B------:R-:W-:-:S02]  /*4ea0*/  PRMT R6, R6, 0x7632, R6 ;  /* 0x0000763206067816 */ /* 0x000fc40000000006 */
[----:B------:R-:W-:Y:S02]  /*4eb0*/  PRMT R10, R10, 0x7632, R10 ;  /* 0x000076320a0a7816 */ /* 0x000fe4000000000a */
[----:B------:R-:W-:Y:S01]  /*4ec0*/  LEA.HI.X.SX32 R9, R0, R35, 0x1, P6 ;  /* 0x0000002300097211 */ /* 0x000fe200030f0eff */
[----:B------:R0:W-:Y:S01]  /*4ed0*/  @P5 STG.E.U16 desc[UR14][R12.64], R6 ;  /* 0x000000060c005986 */ /* 0x0001e2000c10150e */
[----:B------:R-:W-:-:S03]  /*4ee0*/  PRMT R0, R7, 0x7632, R0 ;  /* 0x0000763207007816 */ /* 0x000fc60000000000 */
[----:B------:R0:W-:Y:S04]  /*4ef0*/  @P4 STG.E.U16 desc[UR14][R2.64], R10 ;  /* 0x0000000a02004986 */ /* 0x0001e8000c10150e */
[----:B------:R0:W-:Y:S04]  /*4f00*/  @P3 STG.E.U16 desc[UR14][R14.64], R7 ;  /* 0x000000070e003986 */ /* 0x0001e8000c10150e */
[----:B------:R0:W-:Y:S04]  /*4f10*/  @P2 STG.E.U16 desc[UR14][R4.64], R11 ;  /* 0x0000000b04002986 */ /* 0x0001e8000c10150e */
[----:B------:R0:W-:Y:S01]  /*4f20*/  @P1 STG.E.U16 desc[UR14][R16.64], R0 ;  /* 0x0000000010001986 */ /* 0x0001e2000c10150e */
[----:B------:R-:W-:Y:S05]  /*4f30*/  @!P0 EXIT ;  /* 0x000000000000894d */ /* 0x000fea0003800000 */
[----:B0-----:R-:W-:-:S05]  /*4f40*/  PRMT R4, R11, 0x7632, R4 ;  /* 0x000076320b047816 */ /* 0x001fca0000000004 */
[----:B------:R-:W-:Y:S01]  /*4f50*/  STG.E.U16 desc[UR14][R8.64], R4 ;  /* 0x0000000408007986 */ /* 0x000fe2000c10150e */
[----:B------:R-:W-:Y:S05]  /*4f60*/  EXIT ;  /* 0x000000000000794d */ /* 0x000fea0003800000 */
.L_x_2:
[----:B------:R-:W-:-:S00]  /*4f70*/  BRA `(.L_x_2) ;  /* 0xfffffffc00fc7947 */ /* 0x000fc0000383ffff */
[----:B------:R-:W-:-:S00]  /*4f80*/  NOP ;  /* 0x0000000000007918 */ /* 0x000fc00000000000 */
[----:B------:R-:W-:-:S00]  /*4f90*/  NOP ;  /* 0x0000000000007918 */ /* 0x000fc00000000000 */
[----:B------:R-:W-:-:S00]  /*4fa0*/  NOP ;  /* 0x0000000000007918 */ /* 0x000fc00000000000 */
[----:B------:R-:W-:-:S00]  /*4fb0*/  NOP ;  /* 0x0000000000007918 */ /* 0x000fc00000000000 */
[----:B------:R-:W-:-:S00]  /*4fc0*/  NOP ;  /* 0x0000000000007918 */ /* 0x000fc00000000000 */
[----:B------:R-:W-:-:S00]  /*4fd0*/  NOP ;  /* 0x0000000000007918 */ /* 0x000fc00000000000 */
[----:B------:R-:W-:-:S00]  /*4fe0*/  NOP ;  /* 0x0000000000007918 */ /* 0x000fc00000000000 */
[----:B------:R-:W-:-:S00]  /*4ff0*/  NOP ;  /* 0x0000000000007918 */ /* 0x000fc00000000000 */
.L_x_3:


//--------------------- .nv.shared.matmul_kernel  --------------------------
	.section	.nv.shared.matmul_kernel,"aw",@nobits
	.sectionflags	@""
	.align	16
	.zero		1024


//--------------------- .nv.shared.reserved.0     --------------------------
	.section	.nv.shared.reserved.0,"aw",@nobits
	.weak		__nv_reservedSMEM_offset_0_alias
	.size		__nv_reservedSMEM_offset_0_alias, 0, 0
	.other		__nv_reservedSMEM_offset_0_alias,@"STO_CUDA_RESERVED_SHARED STV_DEFAULT"
__nv_reservedSMEM_offset_0_alias:
	.zero		0


//--------------------- .nv.constant0.matmul_kernel --------------------------
	.section	.nv.constant0.matmul_kernel,"a",@progbits
	.sectionflags	@""
	.align	4
.nv.constant0.matmul_kernel:
	.zero		608


//--------------------- SYMBOLS --------------------------

	.type		.nv.reservedSmem.offset0,@object
	.size		.nv.reservedSmem.offset0,0x4
